//
// Generated by NVIDIA NVVM Compiler
//
// Compiler Build ID: CL-36424714
// Cuda compilation tools, release 13.0, V13.0.88
// Based on NVVM 20.0.0
//

.version 9.0
.target sm_100
.address_size 64

	// .globl	_Z21convert_and_normalizePKhPfi
.global .align 4 .b8 precalc_xorwow_matrix[102400];
.global .align 4 .b8 precalc_xorwow_offset_matrix[102400];
.global .align 4 .b8 mrg32k3aM1[2304];
.global .align 4 .b8 mrg32k3aM2[2304];
.global .align 4 .b8 mrg32k3aM1SubSeq[2016];
.global .align 4 .b8 mrg32k3aM2SubSeq[2016];
.global .align 4 .b8 mrg32k3aM1Seq[2304];
.global .align 4 .b8 mrg32k3aM2Seq[2304];
.const .align 8 .b8 __cr_lgamma_table[72];

.visible .entry _Z21convert_and_normalizePKhPfi(
	.param .u64 .ptr .align 1 _Z21convert_and_normalizePKhPfi_param_0,
	.param .u64 .ptr .align 1 _Z21convert_and_normalizePKhPfi_param_1,
	.param .u32 _Z21convert_and_normalizePKhPfi_param_2
)
{
	.reg .pred 	%p<7>;
	.reg .b16 	%rs<6>;
	.reg .b32 	%r<31>;
	.reg .b32 	%f<11>;
	.reg .b64 	%rd<21>;

	ld.param.u64 	%rd3, [_Z21convert_and_normalizePKhPfi_param_0];
	ld.param.u64 	%rd4, [_Z21convert_and_normalizePKhPfi_param_1];
	ld.param.u32 	%r12, [_Z21convert_and_normalizePKhPfi_param_2];
	cvta.to.global.u64 	%rd1, %rd4;
	cvta.to.global.u64 	%rd2, %rd3;
	mov.u32 	%r13, %ctaid.x;
	mov.u32 	%r14, %ntid.x;
	mov.u32 	%r15, %tid.x;
	mad.lo.s32 	%r29, %r13, %r14, %r15;
	mov.u32 	%r16, %nctaid.x;
	mul.lo.s32 	%r2, %r14, %r16;
	setp.ge.s32 	%p1, %r29, %r12;
	@%p1 bra 	$L__BB0_7;
	add.s32 	%r17, %r29, %r2;
	max.s32 	%r18, %r12, %r17;
	setp.lt.s32 	%p2, %r17, %r12;
	selp.u32 	%r19, 1, 0, %p2;
	add.s32 	%r20, %r17, %r19;
	sub.s32 	%r21, %r18, %r20;
	div.u32 	%r22, %r21, %r2;
	add.s32 	%r3, %r22, %r19;
	and.b32  	%r23, %r3, 3;
	setp.eq.s32 	%p3, %r23, 3;
	@%p3 bra 	$L__BB0_4;
	add.s32 	%r24, %r3, 1;
	and.b32  	%r25, %r24, 3;
	neg.s32 	%r27, %r25;
$L__BB0_3:
	.pragma "nounroll";
	cvt.s64.s32 	%rd5, %r29;
	mul.wide.s32 	%rd6, %r29, 4;
	add.s64 	%rd7, %rd1, %rd6;
	add.s64 	%rd8, %rd2, %rd5;
	ld.global.u8 	%rs1, [%rd8];
	cvt.rn.f32.u16 	%f1, %rs1;
	div.rn.f32 	%f2, %f1, 0f437F0000;
	st.global.f32 	[%rd7], %f2;
	add.s32 	%r29, %r29, %r2;
	add.s32 	%r27, %r27, 1;
	setp.ne.s32 	%p4, %r27, 0;
	@%p4 bra 	$L__BB0_3;
$L__BB0_4:
	setp.lt.u32 	%p5, %r3, 3;
	@%p5 bra 	$L__BB0_7;
	cvt.s64.s32 	%rd13, %r2;
	mul.wide.s32 	%rd15, %r2, 4;
	shl.b32 	%r26, %r2, 2;
$L__BB0_6:
	cvt.s64.s32 	%rd9, %r29;
	add.s64 	%rd10, %rd2, %rd9;
	ld.global.u8 	%rs2, [%rd10];
	cvt.rn.f32.u16 	%f3, %rs2;
	div.rn.f32 	%f4, %f3, 0f437F0000;
	mul.wide.s32 	%rd11, %r29, 4;
	add.s64 	%rd12, %rd1, %rd11;
	st.global.f32 	[%rd12], %f4;
	add.s64 	%rd14, %rd10, %rd13;
	ld.global.u8 	%rs3, [%rd14];
	cvt.rn.f32.u16 	%f5, %rs3;
	div.rn.f32 	%f6, %f5, 0f437F0000;
	add.s64 	%rd16, %rd12, %rd15;
	st.global.f32 	[%rd16], %f6;
	add.s64 	%rd17, %rd14, %rd13;
	ld.global.u8 	%rs4, [%rd17];
	cvt.rn.f32.u16 	%f7, %rs4;
	div.rn.f32 	%f8, %f7, 0f437F0000;
	add.s64 	%rd18, %rd16, %rd15;
	st.global.f32 	[%rd18], %f8;
	add.s64 	%rd19, %rd17, %rd13;
	ld.global.u8 	%rs5, [%rd19];
	cvt.rn.f32.u16 	%f9, %rs5;
	div.rn.f32 	%f10, %f9, 0f437F0000;
	add.s64 	%rd20, %rd18, %rd15;
	st.global.f32 	[%rd20], %f10;
	add.s32 	%r29, %r26, %r29;
	setp.lt.s32 	%p6, %r29, %r12;
	@%p6 bra 	$L__BB0_6;
$L__BB0_7:
	ret;

}
	// .globl	_Z20init_weights_uniformPfmm
.visible .entry _Z20init_weights_uniformPfmm(
	.param .u64 .ptr .align 1 _Z20init_weights_uniformPfmm_param_0,
	.param .u64 _Z20init_weights_uniformPfmm_param_1,
	.param .u64 _Z20init_weights_uniformPfmm_param_2
)
{
	.reg .pred 	%p<3>;
	.reg .b32 	%r<41>;
	.reg .b32 	%f<4>;
	.reg .b64 	%rd<13>;

	ld.param.u64 	%rd6, [_Z20init_weights_uniformPfmm_param_0];
	ld.param.u64 	%rd7, [_Z20init_weights_uniformPfmm_param_1];
	ld.param.u64 	%rd8, [_Z20init_weights_uniformPfmm_param_2];
	mov.u32 	%r16, %ctaid.x;
	mov.u32 	%r17, %ntid.x;
	mov.u32 	%r18, %tid.x;
	mad.lo.s32 	%r19, %r16, %r17, %r18;
	cvt.u64.u32 	%rd12, %r19;
	mov.u32 	%r20, %nctaid.x;
	mul.lo.s32 	%r1, %r17, %r20;
	setp.le.u64 	%p1, %rd7, %rd12;
	@%p1 bra 	$L__BB1_3;
	add.s64 	%rd9, %rd8, %rd12;
	cvt.u32.u64 	%r21, %rd9;
	xor.b32  	%r22, %r21, -1429050551;
	mul.lo.s32 	%r23, %r22, 1099087573;
	{ .reg .b32 tmp; mov.b64 {tmp, %r24}, %rd9; }
	xor.b32  	%r25, %r24, -136515619;
	mul.lo.s32 	%r26, %r25, -1703105765;
	add.s32 	%r36, %r23, 5783321;
	xor.b32  	%r37, %r26, 88675123;
	add.s32 	%r38, %r26, 521288629;
	xor.b32  	%r39, %r23, 362436069;
	add.s32 	%r40, %r23, 123456789;
	add.s32 	%r27, %r23, %r26;
	add.s32 	%r35, %r27, 6615241;
	cvt.u64.u32 	%rd2, %r1;
	cvta.to.global.u64 	%rd3, %rd6;
$L__BB1_2:
	mov.u32 	%r10, %r39;
	mov.u32 	%r39, %r38;
	mov.u32 	%r38, %r37;
	mov.u32 	%r37, %r36;
	shr.u32 	%r28, %r40, 2;
	xor.b32  	%r29, %r28, %r40;
	shl.b32 	%r30, %r37, 4;
	shl.b32 	%r31, %r29, 1;
	xor.b32  	%r32, %r30, %r31;
	xor.b32  	%r33, %r32, %r37;
	xor.b32  	%r36, %r33, %r29;
	add.s32 	%r35, %r35, 362437;
	add.s32 	%r34, %r36, %r35;
	cvt.rn.f32.u32 	%f1, %r34;
	fma.rn.f32 	%f2, %f1, 0f2F800000, 0f2F000000;
	fma.rn.f32 	%f3, %f2, 0f40000000, 0fBF800000;
	shl.b64 	%rd10, %rd12, 2;
	add.s64 	%rd11, %rd3, %rd10;
	st.global.f32 	[%rd11], %f3;
	add.s64 	%rd12, %rd12, %rd2;
	setp.lt.u64 	%p2, %rd12, %rd7;
	mov.u32 	%r40, %r10;
	@%p2 bra 	$L__BB1_2;
$L__BB1_3:
	ret;

}
	// .globl	_Z13matmul_kernelPfPKfS1_iii
.visible .entry _Z13matmul_kernelPfPKfS1_iii(
	.param .u64 .ptr .align 1 _Z13matmul_kernelPfPKfS1_iii_param_0,
	.param .u64 .ptr .align 1 _Z13matmul_kernelPfPKfS1_iii_param_1,
	.param .u64 .ptr .align 1 _Z13matmul_kernelPfPKfS1_iii_param_2,
	.param .u32 _Z13matmul_kernelPfPKfS1_iii_param_3,
	.param .u32 _Z13matmul_kernelPfPKfS1_iii_param_4,
	.param .u32 _Z13matmul_kernelPfPKfS1_iii_param_5
)
{
	.reg .pred 	%p<22>;
	.reg .b32 	%r<83>;
	.reg .b32 	%f<67>;
	.reg .b64 	%rd<54>;

	ld.param.u64 	%rd7, [_Z13matmul_kernelPfPKfS1_iii_param_0];
	ld.param.u64 	%rd8, [_Z13matmul_kernelPfPKfS1_iii_param_1];
	ld.param.u64 	%rd9, [_Z13matmul_kernelPfPKfS1_iii_param_2];
	ld.param.u32 	%r37, [_Z13matmul_kernelPfPKfS1_iii_param_3];
	ld.param.u32 	%r38, [_Z13matmul_kernelPfPKfS1_iii_param_4];
	ld.param.u32 	%r39, [_Z13matmul_kernelPfPKfS1_iii_param_5];
	cvta.to.global.u64 	%rd1, %rd9;
	cvta.to.global.u64 	%rd2, %rd8;
	cvta.to.global.u64 	%rd3, %rd7;
	mov.u32 	%r40, %ntid.x;
	mov.u32 	%r41, %ctaid.x;
	mov.u32 	%r42, %tid.x;
	mad.lo.s32 	%r72, %r40, %r41, %r42;
	mov.u32 	%r43, %ntid.y;
	mov.u32 	%r44, %ctaid.y;
	mov.u32 	%r45, %tid.y;
	mad.lo.s32 	%r2, %r43, %r44, %r45;
	mov.u32 	%r46, %nctaid.x;
	mul.lo.s32 	%r3, %r40, %r46;
	mov.u32 	%r47, %nctaid.y;
	mul.lo.s32 	%r4, %r43, %r47;
	setp.ge.s32 	%p1, %r72, %r39;
	@%p1 bra 	$L__BB2_27;
	setp.lt.s32 	%p2, %r37, 1;
	@%p2 bra 	$L__BB2_18;
	and.b32  	%r5, %r37, 7;
	and.b32  	%r6, %r37, 2147483640;
	shl.b32 	%r7, %r38, 3;
	add.s64 	%rd4, %rd2, 16;
	mul.wide.s32 	%rd44, %r38, 4;
$L__BB2_3:
	setp.lt.s32 	%p11, %r2, %r38;
	@%p11 bra 	$L__BB2_5;
$L__BB2_4:
	add.s32 	%r72, %r72, %r3;
	setp.lt.s32 	%p21, %r72, %r39;
	@%p21 bra 	$L__BB2_3;
	bra.uni 	$L__BB2_27;
$L__BB2_5:
	mul.lo.s32 	%r10, %r72, %r37;
	mov.u32 	%r73, %r2;
$L__BB2_6:
	setp.lt.u32 	%p12, %r37, 8;
	mov.f32 	%f66, 0f00000000;
	mov.b32 	%r78, 0;
	@%p12 bra 	$L__BB2_9;
	and.b32  	%r61, %r37, 2147483640;
	neg.s32 	%r76, %r61;
	mov.f32 	%f66, 0f00000000;
	mov.u32 	%r74, %r10;
	mov.u32 	%r75, %r73;
$L__BB2_8:
	.pragma "nounroll";
	mul.wide.s32 	%rd20, %r74, 4;
	add.s64 	%rd21, %rd4, %rd20;
	ld.global.f32 	%f16, [%rd21+-16];
	mul.wide.s32 	%rd22, %r75, 4;
	add.s64 	%rd23, %rd1, %rd22;
	ld.global.f32 	%f17, [%rd23];
	fma.rn.f32 	%f18, %f16, %f17, %f66;
	ld.global.f32 	%f19, [%rd21+-12];
	mul.wide.s32 	%rd24, %r38, 4;
	add.s64 	%rd25, %rd23, %rd24;
	ld.global.f32 	%f20, [%rd25];
	fma.rn.f32 	%f21, %f19, %f20, %f18;
	ld.global.f32 	%f22, [%rd21+-8];
	add.s64 	%rd26, %rd25, %rd24;
	ld.global.f32 	%f23, [%rd26];
	fma.rn.f32 	%f24, %f22, %f23, %f21;
	ld.global.f32 	%f25, [%rd21+-4];
	add.s64 	%rd27, %rd26, %rd24;
	ld.global.f32 	%f26, [%rd27];
	fma.rn.f32 	%f27, %f25, %f26, %f24;
	ld.global.f32 	%f28, [%rd21];
	add.s64 	%rd28, %rd27, %rd24;
	ld.global.f32 	%f29, [%rd28];
	fma.rn.f32 	%f30, %f28, %f29, %f27;
	ld.global.f32 	%f31, [%rd21+4];
	add.s64 	%rd29, %rd28, %rd24;
	ld.global.f32 	%f32, [%rd29];
	fma.rn.f32 	%f33, %f31, %f32, %f30;
	ld.global.f32 	%f34, [%rd21+8];
	add.s64 	%rd30, %rd29, %rd24;
	ld.global.f32 	%f35, [%rd30];
	fma.rn.f32 	%f36, %f34, %f35, %f33;
	ld.global.f32 	%f37, [%rd21+12];
	add.s64 	%rd31, %rd30, %rd24;
	ld.global.f32 	%f38, [%rd31];
	fma.rn.f32 	%f66, %f37, %f38, %f36;
	add.s32 	%r76, %r76, 8;
	add.s32 	%r75, %r75, %r7;
	add.s32 	%r74, %r74, 8;
	setp.ne.s32 	%p13, %r76, 0;
	mov.u32 	%r78, %r6;
	@%p13 bra 	$L__BB2_8;
$L__BB2_9:
	setp.eq.s32 	%p14, %r5, 0;
	@%p14 bra 	$L__BB2_17;
	add.s32 	%r62, %r5, -1;
	setp.lt.u32 	%p15, %r62, 3;
	@%p15 bra 	$L__BB2_12;
	add.s32 	%r63, %r78, %r10;
	mul.wide.s32 	%rd32, %r63, 4;
	add.s64 	%rd33, %rd2, %rd32;
	ld.global.f32 	%f40, [%rd33];
	mad.lo.s32 	%r64, %r78, %r38, %r73;
	mul.wide.s32 	%rd34, %r64, 4;
	add.s64 	%rd35, %rd1, %rd34;
	ld.global.f32 	%f41, [%rd35];
	fma.rn.f32 	%f42, %f40, %f41, %f66;
	ld.global.f32 	%f43, [%rd33+4];
	add.s64 	%rd37, %rd35, %rd44;
	ld.global.f32 	%f44, [%rd37];
	fma.rn.f32 	%f45, %f43, %f44, %f42;
	ld.global.f32 	%f46, [%rd33+8];
	add.s64 	%rd38, %rd37, %rd44;
	ld.global.f32 	%f47, [%rd38];
	fma.rn.f32 	%f48, %f46, %f47, %f45;
	ld.global.f32 	%f49, [%rd33+12];
	add.s64 	%rd39, %rd38, %rd44;
	ld.global.f32 	%f50, [%rd39];
	fma.rn.f32 	%f66, %f49, %f50, %f48;
	add.s32 	%r78, %r78, 4;
$L__BB2_12:
	and.b32  	%r65, %r37, 3;
	setp.eq.s32 	%p16, %r65, 0;
	@%p16 bra 	$L__BB2_17;
	setp.eq.s32 	%p17, %r65, 1;
	@%p17 bra 	$L__BB2_15;
	add.s32 	%r66, %r78, %r10;
	mul.wide.s32 	%rd40, %r66, 4;
	add.s64 	%rd41, %rd2, %rd40;
	ld.global.f32 	%f52, [%rd41];
	mad.lo.s32 	%r67, %r78, %r38, %r73;
	mul.wide.s32 	%rd42, %r67, 4;
	add.s64 	%rd43, %rd1, %rd42;
	ld.global.f32 	%f53, [%rd43];
	fma.rn.f32 	%f54, %f52, %f53, %f66;
	ld.global.f32 	%f55, [%rd41+4];
	add.s64 	%rd45, %rd43, %rd44;
	ld.global.f32 	%f56, [%rd45];
	fma.rn.f32 	%f66, %f55, %f56, %f54;
	add.s32 	%r78, %r78, 2;
$L__BB2_15:
	and.b32  	%r68, %r37, 1;
	setp.eq.b32 	%p18, %r68, 1;
	not.pred 	%p19, %p18;
	@%p19 bra 	$L__BB2_17;
	add.s32 	%r69, %r78, %r10;
	mul.wide.s32 	%rd46, %r69, 4;
	add.s64 	%rd47, %rd2, %rd46;
	ld.global.f32 	%f57, [%rd47];
	mad.lo.s32 	%r70, %r78, %r38, %r73;
	mul.wide.s32 	%rd48, %r70, 4;
	add.s64 	%rd49, %rd1, %rd48;
	ld.global.f32 	%f58, [%rd49];
	fma.rn.f32 	%f66, %f57, %f58, %f66;
$L__BB2_17:
	ld.param.u64 	%rd53, [_Z13matmul_kernelPfPKfS1_iii_param_0];
	mad.lo.s32 	%r71, %r72, %r38, %r73;
	cvta.to.global.u64 	%rd50, %rd53;
	mul.wide.s32 	%rd51, %r71, 4;
	add.s64 	%rd52, %rd50, %rd51;
	st.global.f32 	[%rd52], %f66;
	add.s32 	%r73, %r73, %r4;
	setp.lt.s32 	%p20, %r73, %r38;
	@%p20 bra 	$L__BB2_6;
	bra.uni 	$L__BB2_4;
$L__BB2_18:
	add.s32 	%r25, %r2, %r4;
	max.s32 	%r48, %r38, %r25;
	setp.lt.s32 	%p3, %r25, %r38;
	selp.u32 	%r49, 1, 0, %p3;
	add.s32 	%r50, %r25, %r49;
	sub.s32 	%r51, %r48, %r50;
	div.u32 	%r52, %r51, %r4;
	add.s32 	%r26, %r52, %r49;
	and.b32  	%r27, %r26, 3;
	add.s32 	%r28, %r25, %r4;
	add.s32 	%r29, %r28, %r4;
$L__BB2_19:
	setp.ge.s32 	%p4, %r2, %r38;
	@%p4 bra 	$L__BB2_26;
	setp.eq.s32 	%p5, %r27, 3;
	mul.lo.s32 	%r31, %r72, %r38;
	mov.u32 	%r81, %r2;
	@%p5 bra 	$L__BB2_24;
	setp.eq.s32 	%p6, %r27, 0;
	add.s32 	%r53, %r2, %r31;
	mul.wide.s32 	%rd10, %r53, 4;
	add.s64 	%rd5, %rd3, %rd10;
	mov.b32 	%r54, 0;
	st.global.u32 	[%rd5], %r54;
	mov.u32 	%r81, %r25;
	@%p6 bra 	$L__BB2_24;
	setp.eq.s32 	%p7, %r27, 1;
	shl.b32 	%r32, %r4, 2;
	cvt.u64.u32 	%rd11, %r32;
	add.s64 	%rd6, %rd5, %rd11;
	mov.b32 	%r55, 0;
	st.global.u32 	[%rd6], %r55;
	mov.u32 	%r81, %r28;
	@%p7 bra 	$L__BB2_24;
	add.s64 	%rd13, %rd6, %rd11;
	mov.b32 	%r56, 0;
	st.global.u32 	[%rd13], %r56;
	mov.u32 	%r81, %r29;
$L__BB2_24:
	setp.lt.u32 	%p8, %r26, 3;
	@%p8 bra 	$L__BB2_26;
$L__BB2_25:
	add.s32 	%r57, %r81, %r31;
	mul.wide.s32 	%rd14, %r57, 4;
	add.s64 	%rd15, %rd3, %rd14;
	mov.b32 	%r58, 0;
	st.global.u32 	[%rd15], %r58;
	shl.b32 	%r59, %r4, 2;
	cvt.u64.u32 	%rd16, %r59;
	add.s64 	%rd17, %rd15, %rd16;
	st.global.u32 	[%rd17], %r58;
	add.s64 	%rd18, %rd17, %rd16;
	st.global.u32 	[%rd18], %r58;
	add.s64 	%rd19, %rd18, %rd16;
	st.global.u32 	[%rd19], %r58;
	add.s32 	%r81, %r59, %r81;
	setp.lt.s32 	%p9, %r81, %r38;
	@%p9 bra 	$L__BB2_25;
$L__BB2_26:
	add.s32 	%r72, %r72, %r3;
	setp.lt.s32 	%p10, %r72, %r39;
	@%p10 bra 	$L__BB2_19;
$L__BB2_27:
	ret;

}
	// .globl	_Z7softmaxPKfPfii
.visible .entry _Z7softmaxPKfPfii(
	.param .u64 .ptr .align 1 _Z7softmaxPKfPfii_param_0,
	.param .u64 .ptr .align 1 _Z7softmaxPKfPfii_param_1,
	.param .u32 _Z7softmaxPKfPfii_param_2,
	.param .u32 _Z7softmaxPKfPfii_param_3
)
{
	.reg .pred 	%p<28>;
	.reg .b32 	%r<120>;
	.reg .b32 	%f<498>;
	.reg .b64 	%rd<58>;

	ld.param.u64 	%rd14, [_Z7softmaxPKfPfii_param_0];
	ld.param.u64 	%rd15, [_Z7softmaxPKfPfii_param_1];
	ld.param.s32 	%rd4, [_Z7softmaxPKfPfii_param_2];
	ld.param.u32 	%r30, [_Z7softmaxPKfPfii_param_3];
	cvta.to.global.u64 	%rd1, %rd15;
	cvta.to.global.u64 	%rd2, %rd14;
	mov.u32 	%r31, %ctaid.x;
	mov.u32 	%r32, %ntid.x;
	mov.u32 	%r33, %tid.x;
	mad.lo.s32 	%r34, %r31, %r32, %r33;
	cvt.u64.u32 	%rd56, %r34;
	mov.u32 	%r35, %nctaid.x;
	mul.lo.s32 	%r1, %r32, %r35;
	setp.ge.u64 	%p1, %rd56, %rd4;
	setp.lt.s32 	%p2, %r30, 1;
	or.pred  	%p3, %p1, %p2;
	@%p3 bra 	$L__BB3_38;
	and.b32  	%r2, %r30, 15;
	and.b32  	%r3, %r30, 7;
	and.b32  	%r4, %r30, 3;
	and.b32  	%r5, %r30, 2147483632;
	and.b32  	%r6, %r30, 2147483640;
	and.b32  	%r7, %r30, 1;
	cvt.u64.u32 	%rd5, %r1;
$L__BB3_2:
	setp.lt.u32 	%p4, %r30, 16;
	cvt.u32.u64 	%r37, %rd56;
	mul.lo.s32 	%r38, %r30, %r37;
	cvt.s64.s32 	%rd7, %r38;
	mov.f32 	%f497, 0fFF800000;
	mov.b32 	%r118, 0;
	@%p4 bra 	$L__BB3_5;
	and.b32  	%r39, %r30, 2147483632;
	neg.s32 	%r108, %r39;
	shl.b64 	%rd16, %rd7, 2;
	add.s64 	%rd17, %rd2, %rd16;
	add.s64 	%rd57, %rd17, 32;
	mov.f32 	%f497, 0fFF800000;
$L__BB3_4:
	.pragma "nounroll";
	ld.global.f32 	%f31, [%rd57+-32];
	max.f32 	%f32, %f497, %f31;
	ld.global.f32 	%f33, [%rd57+-28];
	max.f32 	%f34, %f32, %f33;
	ld.global.f32 	%f35, [%rd57+-24];
	max.f32 	%f36, %f34, %f35;
	ld.global.f32 	%f37, [%rd57+-20];
	max.f32 	%f38, %f36, %f37;
	ld.global.f32 	%f39, [%rd57+-16];
	max.f32 	%f40, %f38, %f39;
	ld.global.f32 	%f41, [%rd57+-12];
	max.f32 	%f42, %f40, %f41;
	ld.global.f32 	%f43, [%rd57+-8];
	max.f32 	%f44, %f42, %f43;
	ld.global.f32 	%f45, [%rd57+-4];
	max.f32 	%f46, %f44, %f45;
	ld.global.f32 	%f47, [%rd57];
	max.f32 	%f48, %f46, %f47;
	ld.global.f32 	%f49, [%rd57+4];
	max.f32 	%f50, %f48, %f49;
	ld.global.f32 	%f51, [%rd57+8];
	max.f32 	%f52, %f50, %f51;
	ld.global.f32 	%f53, [%rd57+12];
	max.f32 	%f54, %f52, %f53;
	ld.global.f32 	%f55, [%rd57+16];
	max.f32 	%f56, %f54, %f55;
	ld.global.f32 	%f57, [%rd57+20];
	max.f32 	%f58, %f56, %f57;
	ld.global.f32 	%f59, [%rd57+24];
	max.f32 	%f60, %f58, %f59;
	ld.global.f32 	%f61, [%rd57+28];
	max.f32 	%f497, %f60, %f61;
	add.s32 	%r108, %r108, 16;
	add.s64 	%rd57, %rd57, 64;
	setp.eq.s32 	%p5, %r108, 0;
	mov.u32 	%r118, %r5;
	@%p5 bra 	$L__BB3_5;
	bra.uni 	$L__BB3_4;
$L__BB3_5:
	shl.b64 	%rd18, %rd7, 2;
	add.s64 	%rd12, %rd2, %rd18;
	setp.eq.s32 	%p6, %r2, 0;
	@%p6 bra 	$L__BB3_15;
	add.s32 	%r40, %r2, -1;
	setp.lt.u32 	%p7, %r40, 7;
	@%p7 bra 	$L__BB3_8;
	mul.wide.u32 	%rd19, %r118, 4;
	add.s64 	%rd20, %rd12, %rd19;
	ld.global.f32 	%f63, [%rd20];
	max.f32 	%f64, %f497, %f63;
	ld.global.f32 	%f65, [%rd20+4];
	max.f32 	%f66, %f64, %f65;
	ld.global.f32 	%f67, [%rd20+8];
	max.f32 	%f68, %f66, %f67;
	ld.global.f32 	%f69, [%rd20+12];
	max.f32 	%f70, %f68, %f69;
	ld.global.f32 	%f71, [%rd20+16];
	max.f32 	%f72, %f70, %f71;
	ld.global.f32 	%f73, [%rd20+20];
	max.f32 	%f74, %f72, %f73;
	ld.global.f32 	%f75, [%rd20+24];
	max.f32 	%f76, %f74, %f75;
	ld.global.f32 	%f77, [%rd20+28];
	max.f32 	%f497, %f76, %f77;
	add.s32 	%r118, %r118, 8;
$L__BB3_8:
	setp.eq.s32 	%p8, %r3, 0;
	@%p8 bra 	$L__BB3_15;
	add.s32 	%r41, %r3, -1;
	setp.lt.u32 	%p9, %r41, 3;
	@%p9 bra 	$L__BB3_11;
	mul.wide.u32 	%rd21, %r118, 4;
	add.s64 	%rd22, %rd12, %rd21;
	ld.global.f32 	%f79, [%rd22];
	max.f32 	%f80, %f497, %f79;
	ld.global.f32 	%f81, [%rd22+4];
	max.f32 	%f82, %f80, %f81;
	ld.global.f32 	%f83, [%rd22+8];
	max.f32 	%f84, %f82, %f83;
	ld.global.f32 	%f85, [%rd22+12];
	max.f32 	%f497, %f84, %f85;
	add.s32 	%r118, %r118, 4;
$L__BB3_11:
	setp.eq.s32 	%p10, %r4, 0;
	@%p10 bra 	$L__BB3_15;
	setp.eq.s32 	%p11, %r4, 1;
	mul.wide.u32 	%rd23, %r118, 4;
	add.s64 	%rd13, %rd12, %rd23;
	ld.global.f32 	%f86, [%rd13];
	max.f32 	%f497, %f497, %f86;
	@%p11 bra 	$L__BB3_15;
	setp.eq.s32 	%p12, %r4, 2;
	ld.global.f32 	%f87, [%rd13+4];
	max.f32 	%f497, %f497, %f87;
	@%p12 bra 	$L__BB3_15;
	ld.global.f32 	%f88, [%rd13+8];
	max.f32 	%f497, %f497, %f88;
$L__BB3_15:
	setp.lt.u32 	%p13, %r30, 8;
	mov.f32 	%f490, 0f00000000;
	mov.b32 	%r115, 0;
	@%p13 bra 	$L__BB3_18;
	mov.f32 	%f490, 0f00000000;
	mov.b32 	%r109, 0;
$L__BB3_17:
	.pragma "nounroll";
	mul.wide.u32 	%rd24, %r109, 4;
	add.s64 	%rd25, %rd12, %rd24;
	ld.global.f32 	%f92, [%rd25];
	sub.f32 	%f93, %f92, %f497;
	fma.rn.f32 	%f94, %f93, 0f3BBB989D, 0f3F000000;
	cvt.sat.f32.f32 	%f95, %f94;
	mov.f32 	%f96, 0f4B400001;
	mov.f32 	%f97, 0f437C0000;
	fma.rm.f32 	%f98, %f95, %f97, %f96;
	add.f32 	%f99, %f98, 0fCB40007F;
	neg.f32 	%f100, %f99;
	fma.rn.f32 	%f101, %f93, 0f3FB8AA3B, %f100;
	fma.rn.f32 	%f102, %f93, 0f32A57060, %f101;
	mov.b32 	%r44, %f98;
	shl.b32 	%r45, %r44, 23;
	mov.b32 	%f103, %r45;
	ex2.approx.ftz.f32 	%f104, %f102;
	fma.rn.f32 	%f105, %f104, %f103, %f490;
	ld.global.f32 	%f106, [%rd25+4];
	sub.f32 	%f107, %f106, %f497;
	fma.rn.f32 	%f108, %f107, 0f3BBB989D, 0f3F000000;
	cvt.sat.f32.f32 	%f109, %f108;
	fma.rm.f32 	%f110, %f109, %f97, %f96;
	add.f32 	%f111, %f110, 0fCB40007F;
	neg.f32 	%f112, %f111;
	fma.rn.f32 	%f113, %f107, 0f3FB8AA3B, %f112;
	fma.rn.f32 	%f114, %f107, 0f32A57060, %f113;
	mov.b32 	%r46, %f110;
	shl.b32 	%r47, %r46, 23;
	mov.b32 	%f115, %r47;
	ex2.approx.ftz.f32 	%f116, %f114;
	fma.rn.f32 	%f117, %f116, %f115, %f105;
	ld.global.f32 	%f118, [%rd25+8];
	sub.f32 	%f119, %f118, %f497;
	fma.rn.f32 	%f120, %f119, 0f3BBB989D, 0f3F000000;
	cvt.sat.f32.f32 	%f121, %f120;
	fma.rm.f32 	%f122, %f121, %f97, %f96;
	add.f32 	%f123, %f122, 0fCB40007F;
	neg.f32 	%f124, %f123;
	fma.rn.f32 	%f125, %f119, 0f3FB8AA3B, %f124;
	fma.rn.f32 	%f126, %f119, 0f32A57060, %f125;
	mov.b32 	%r48, %f122;
	shl.b32 	%r49, %r48, 23;
	mov.b32 	%f127, %r49;
	ex2.approx.ftz.f32 	%f128, %f126;
	fma.rn.f32 	%f129, %f128, %f127, %f117;
	ld.global.f32 	%f130, [%rd25+12];
	sub.f32 	%f131, %f130, %f497;
	fma.rn.f32 	%f132, %f131, 0f3BBB989D, 0f3F000000;
	cvt.sat.f32.f32 	%f133, %f132;
	fma.rm.f32 	%f134, %f133, %f97, %f96;
	add.f32 	%f135, %f134, 0fCB40007F;
	neg.f32 	%f136, %f135;
	fma.rn.f32 	%f137, %f131, 0f3FB8AA3B, %f136;
	fma.rn.f32 	%f138, %f131, 0f32A57060, %f137;
	mov.b32 	%r50, %f134;
	shl.b32 	%r51, %r50, 23;
	mov.b32 	%f139, %r51;
	ex2.approx.ftz.f32 	%f140, %f138;
	fma.rn.f32 	%f141, %f140, %f139, %f129;
	ld.global.f32 	%f142, [%rd25+16];
	sub.f32 	%f143, %f142, %f497;
	fma.rn.f32 	%f144, %f143, 0f3BBB989D, 0f3F000000;
	cvt.sat.f32.f32 	%f145, %f144;
	fma.rm.f32 	%f146, %f145, %f97, %f96;
	add.f32 	%f147, %f146, 0fCB40007F;
	neg.f32 	%f148, %f147;
	fma.rn.f32 	%f149, %f143, 0f3FB8AA3B, %f148;
	fma.rn.f32 	%f150, %f143, 0f32A57060, %f149;
	mov.b32 	%r52, %f146;
	shl.b32 	%r53, %r52, 23;
	mov.b32 	%f151, %r53;
	ex2.approx.ftz.f32 	%f152, %f150;
	fma.rn.f32 	%f153, %f152, %f151, %f141;
	ld.global.f32 	%f154, [%rd25+20];
	sub.f32 	%f155, %f154, %f497;
	fma.rn.f32 	%f156, %f155, 0f3BBB989D, 0f3F000000;
	cvt.sat.f32.f32 	%f157, %f156;
	fma.rm.f32 	%f158, %f157, %f97, %f96;
	add.f32 	%f159, %f158, 0fCB40007F;
	neg.f32 	%f160, %f159;
	fma.rn.f32 	%f161, %f155, 0f3FB8AA3B, %f160;
	fma.rn.f32 	%f162, %f155, 0f32A57060, %f161;
	mov.b32 	%r54, %f158;
	shl.b32 	%r55, %r54, 23;
	mov.b32 	%f163, %r55;
	ex2.approx.ftz.f32 	%f164, %f162;
	fma.rn.f32 	%f165, %f164, %f163, %f153;
	ld.global.f32 	%f166, [%rd25+24];
	sub.f32 	%f167, %f166, %f497;
	fma.rn.f32 	%f168, %f167, 0f3BBB989D, 0f3F000000;
	cvt.sat.f32.f32 	%f169, %f168;
	fma.rm.f32 	%f170, %f169, %f97, %f96;
	add.f32 	%f171, %f170, 0fCB40007F;
	neg.f32 	%f172, %f171;
	fma.rn.f32 	%f173, %f167, 0f3FB8AA3B, %f172;
	fma.rn.f32 	%f174, %f167, 0f32A57060, %f173;
	mov.b32 	%r56, %f170;
	shl.b32 	%r57, %r56, 23;
	mov.b32 	%f175, %r57;
	ex2.approx.ftz.f32 	%f176, %f174;
	fma.rn.f32 	%f177, %f176, %f175, %f165;
	ld.global.f32 	%f178, [%rd25+28];
	sub.f32 	%f179, %f178, %f497;
	fma.rn.f32 	%f180, %f179, 0f3BBB989D, 0f3F000000;
	cvt.sat.f32.f32 	%f181, %f180;
	fma.rm.f32 	%f182, %f181, %f97, %f96;
	add.f32 	%f183, %f182, 0fCB40007F;
	neg.f32 	%f184, %f183;
	fma.rn.f32 	%f185, %f179, 0f3FB8AA3B, %f184;
	fma.rn.f32 	%f186, %f179, 0f32A57060, %f185;
	mov.b32 	%r58, %f182;
	shl.b32 	%r59, %r58, 23;
	mov.b32 	%f187, %r59;
	ex2.approx.ftz.f32 	%f188, %f186;
	fma.rn.f32 	%f490, %f188, %f187, %f177;
	add.s32 	%r109, %r109, 8;
	setp.eq.s32 	%p14, %r109, %r6;
	mov.u32 	%r115, %r6;
	@%p14 bra 	$L__BB3_18;
	bra.uni 	$L__BB3_17;
$L__BB3_18:
	setp.eq.s32 	%p15, %r3, 0;
	@%p15 bra 	$L__BB3_26;
	add.s32 	%r60, %r3, -1;
	setp.lt.u32 	%p16, %r60, 3;
	@%p16 bra 	$L__BB3_21;
	mul.wide.u32 	%rd26, %r115, 4;
	add.s64 	%rd27, %rd12, %rd26;
	ld.global.f32 	%f190, [%rd27];
	sub.f32 	%f191, %f190, %f497;
	fma.rn.f32 	%f192, %f191, 0f3BBB989D, 0f3F000000;
	cvt.sat.f32.f32 	%f193, %f192;
	mov.f32 	%f194, 0f4B400001;
	mov.f32 	%f195, 0f437C0000;
	fma.rm.f32 	%f196, %f193, %f195, %f194;
	add.f32 	%f197, %f196, 0fCB40007F;
	neg.f32 	%f198, %f197;
	fma.rn.f32 	%f199, %f191, 0f3FB8AA3B, %f198;
	fma.rn.f32 	%f200, %f191, 0f32A57060, %f199;
	mov.b32 	%r61, %f196;
	shl.b32 	%r62, %r61, 23;
	mov.b32 	%f201, %r62;
	ex2.approx.ftz.f32 	%f202, %f200;
	fma.rn.f32 	%f203, %f202, %f201, %f490;
	ld.global.f32 	%f204, [%rd27+4];
	sub.f32 	%f205, %f204, %f497;
	fma.rn.f32 	%f206, %f205, 0f3BBB989D, 0f3F000000;
	cvt.sat.f32.f32 	%f207, %f206;
	fma.rm.f32 	%f208, %f207, %f195, %f194;
	add.f32 	%f209, %f208, 0fCB40007F;
	neg.f32 	%f210, %f209;
	fma.rn.f32 	%f211, %f205, 0f3FB8AA3B, %f210;
	fma.rn.f32 	%f212, %f205, 0f32A57060, %f211;
	mov.b32 	%r63, %f208;
	shl.b32 	%r64, %r63, 23;
	mov.b32 	%f213, %r64;
	ex2.approx.ftz.f32 	%f214, %f212;
	fma.rn.f32 	%f215, %f214, %f213, %f203;
	ld.global.f32 	%f216, [%rd27+8];
	sub.f32 	%f217, %f216, %f497;
	fma.rn.f32 	%f218, %f217, 0f3BBB989D, 0f3F000000;
	cvt.sat.f32.f32 	%f219, %f218;
	fma.rm.f32 	%f220, %f219, %f195, %f194;
	add.f32 	%f221, %f220, 0fCB40007F;
	neg.f32 	%f222, %f221;
	fma.rn.f32 	%f223, %f217, 0f3FB8AA3B, %f222;
	fma.rn.f32 	%f224, %f217, 0f32A57060, %f223;
	mov.b32 	%r65, %f220;
	shl.b32 	%r66, %r65, 23;
	mov.b32 	%f225, %r66;
	ex2.approx.ftz.f32 	%f226, %f224;
	fma.rn.f32 	%f227, %f226, %f225, %f215;
	ld.global.f32 	%f228, [%rd27+12];
	sub.f32 	%f229, %f228, %f497;
	fma.rn.f32 	%f230, %f229, 0f3BBB989D, 0f3F000000;
	cvt.sat.f32.f32 	%f231, %f230;
	fma.rm.f32 	%f232, %f231, %f195, %f194;
	add.f32 	%f233, %f232, 0fCB40007F;
	neg.f32 	%f234, %f233;
	fma.rn.f32 	%f235, %f229, 0f3FB8AA3B, %f234;
	fma.rn.f32 	%f236, %f229, 0f32A57060, %f235;
	mov.b32 	%r67, %f232;
	shl.b32 	%r68, %r67, 23;
	mov.b32 	%f237, %r68;
	ex2.approx.ftz.f32 	%f238, %f236;
	fma.rn.f32 	%f490, %f238, %f237, %f227;
	add.s32 	%r115, %r115, 4;
$L__BB3_21:
	setp.eq.s32 	%p17, %r4, 0;
	@%p17 bra 	$L__BB3_26;
	setp.eq.s32 	%p18, %r4, 1;
	@%p18 bra 	$L__BB3_24;
	mul.wide.u32 	%rd28, %r115, 4;
	add.s64 	%rd29, %rd12, %rd28;
	ld.global.f32 	%f240, [%rd29];
	sub.f32 	%f241, %f240, %f497;
	fma.rn.f32 	%f242, %f241, 0f3BBB989D, 0f3F000000;
	cvt.sat.f32.f32 	%f243, %f242;
	mov.f32 	%f244, 0f4B400001;
	mov.f32 	%f245, 0f437C0000;
	fma.rm.f32 	%f246, %f243, %f245, %f244;
	add.f32 	%f247, %f246, 0fCB40007F;
	neg.f32 	%f248, %f247;
	fma.rn.f32 	%f249, %f241, 0f3FB8AA3B, %f248;
	fma.rn.f32 	%f250, %f241, 0f32A57060, %f249;
	mov.b32 	%r69, %f246;
	shl.b32 	%r70, %r69, 23;
	mov.b32 	%f251, %r70;
	ex2.approx.ftz.f32 	%f252, %f250;
	fma.rn.f32 	%f253, %f252, %f251, %f490;
	ld.global.f32 	%f254, [%rd29+4];
	sub.f32 	%f255, %f254, %f497;
	fma.rn.f32 	%f256, %f255, 0f3BBB989D, 0f3F000000;
	cvt.sat.f32.f32 	%f257, %f256;
	fma.rm.f32 	%f258, %f257, %f245, %f244;
	add.f32 	%f259, %f258, 0fCB40007F;
	neg.f32 	%f260, %f259;
	fma.rn.f32 	%f261, %f255, 0f3FB8AA3B, %f260;
	fma.rn.f32 	%f262, %f255, 0f32A57060, %f261;
	mov.b32 	%r71, %f258;
	shl.b32 	%r72, %r71, 23;
	mov.b32 	%f263, %r72;
	ex2.approx.ftz.f32 	%f264, %f262;
	fma.rn.f32 	%f490, %f264, %f263, %f253;
	add.s32 	%r115, %r115, 2;
$L__BB3_24:
	setp.eq.s32 	%p19, %r7, 0;
	@%p19 bra 	$L__BB3_26;
	mul.wide.u32 	%rd30, %r115, 4;
	add.s64 	%rd31, %rd12, %rd30;
	ld.global.f32 	%f265, [%rd31];
	sub.f32 	%f266, %f265, %f497;
	fma.rn.f32 	%f267, %f266, 0f3BBB989D, 0f3F000000;
	cvt.sat.f32.f32 	%f268, %f267;
	mov.f32 	%f269, 0f4B400001;
	mov.f32 	%f270, 0f437C0000;
	fma.rm.f32 	%f271, %f268, %f270, %f269;
	add.f32 	%f272, %f271, 0fCB40007F;
	neg.f32 	%f273, %f272;
	fma.rn.f32 	%f274, %f266, 0f3FB8AA3B, %f273;
	fma.rn.f32 	%f275, %f266, 0f32A57060, %f274;
	mov.b32 	%r73, %f271;
	shl.b32 	%r74, %r73, 23;
	mov.b32 	%f276, %r74;
	ex2.approx.ftz.f32 	%f277, %f275;
	fma.rn.f32 	%f490, %f277, %f276, %f490;
$L__BB3_26:
	setp.lt.u32 	%p20, %r30, 8;
	max.f32 	%f278, %f490, 0f2B8CBCCC;
	rcp.rn.f32 	%f15, %f278;
	mov.b32 	%r112, 0;
	@%p20 bra 	$L__BB3_29;
	mov.b32 	%r110, 0;
$L__BB3_28:
	.pragma "nounroll";
	cvt.u64.u32 	%rd32, %r110;
	mul.wide.u32 	%rd33, %r110, 4;
	add.s64 	%rd34, %rd12, %rd33;
	ld.global.f32 	%f279, [%rd34];
	sub.f32 	%f280, %f279, %f497;
	fma.rn.f32 	%f281, %f280, 0f3BBB989D, 0f3F000000;
	cvt.sat.f32.f32 	%f282, %f281;
	mov.f32 	%f283, 0f4B400001;
	mov.f32 	%f284, 0f437C0000;
	fma.rm.f32 	%f285, %f282, %f284, %f283;
	add.f32 	%f286, %f285, 0fCB40007F;
	neg.f32 	%f287, %f286;
	fma.rn.f32 	%f288, %f280, 0f3FB8AA3B, %f287;
	fma.rn.f32 	%f289, %f280, 0f32A57060, %f288;
	mov.b32 	%r77, %f285;
	shl.b32 	%r78, %r77, 23;
	mov.b32 	%f290, %r78;
	ex2.approx.ftz.f32 	%f291, %f289;
	mul.f32 	%f292, %f291, %f290;
	mul.f32 	%f293, %f15, %f292;
	add.s64 	%rd35, %rd32, %rd7;
	shl.b64 	%rd36, %rd35, 2;
	add.s64 	%rd37, %rd1, %rd36;
	st.global.f32 	[%rd37], %f293;
	ld.global.f32 	%f294, [%rd34+4];
	sub.f32 	%f295, %f294, %f497;
	fma.rn.f32 	%f296, %f295, 0f3BBB989D, 0f3F000000;
	cvt.sat.f32.f32 	%f297, %f296;
	fma.rm.f32 	%f298, %f297, %f284, %f283;
	add.f32 	%f299, %f298, 0fCB40007F;
	neg.f32 	%f300, %f299;
	fma.rn.f32 	%f301, %f295, 0f3FB8AA3B, %f300;
	fma.rn.f32 	%f302, %f295, 0f32A57060, %f301;
	mov.b32 	%r79, %f298;
	shl.b32 	%r80, %r79, 23;
	mov.b32 	%f303, %r80;
	ex2.approx.ftz.f32 	%f304, %f302;
	mul.f32 	%f305, %f304, %f303;
	mul.f32 	%f306, %f15, %f305;
	st.global.f32 	[%rd37+4], %f306;
	ld.global.f32 	%f307, [%rd34+8];
	sub.f32 	%f308, %f307, %f497;
	fma.rn.f32 	%f309, %f308, 0f3BBB989D, 0f3F000000;
	cvt.sat.f32.f32 	%f310, %f309;
	fma.rm.f32 	%f311, %f310, %f284, %f283;
	add.f32 	%f312, %f311, 0fCB40007F;
	neg.f32 	%f313, %f312;
	fma.rn.f32 	%f314, %f308, 0f3FB8AA3B, %f313;
	fma.rn.f32 	%f315, %f308, 0f32A57060, %f314;
	mov.b32 	%r81, %f311;
	shl.b32 	%r82, %r81, 23;
	mov.b32 	%f316, %r82;
	ex2.approx.ftz.f32 	%f317, %f315;
	mul.f32 	%f318, %f317, %f316;
	mul.f32 	%f319, %f15, %f318;
	st.global.f32 	[%rd37+8], %f319;
	ld.global.f32 	%f320, [%rd34+12];
	sub.f32 	%f321, %f320, %f497;
	fma.rn.f32 	%f322, %f321, 0f3BBB989D, 0f3F000000;
	cvt.sat.f32.f32 	%f323, %f322;
	fma.rm.f32 	%f324, %f323, %f284, %f283;
	add.f32 	%f325, %f324, 0fCB40007F;
	neg.f32 	%f326, %f325;
	fma.rn.f32 	%f327, %f321, 0f3FB8AA3B, %f326;
	fma.rn.f32 	%f328, %f321, 0f32A57060, %f327;
	mov.b32 	%r83, %f324;
	shl.b32 	%r84, %r83, 23;
	mov.b32 	%f329, %r84;
	ex2.approx.ftz.f32 	%f330, %f328;
	mul.f32 	%f331, %f330, %f329;
	mul.f32 	%f332, %f15, %f331;
	st.global.f32 	[%rd37+12], %f332;
	ld.global.f32 	%f333, [%rd34+16];
	sub.f32 	%f334, %f333, %f497;
	fma.rn.f32 	%f335, %f334, 0f3BBB989D, 0f3F000000;
	cvt.sat.f32.f32 	%f336, %f335;
	fma.rm.f32 	%f337, %f336, %f284, %f283;
	add.f32 	%f338, %f337, 0fCB40007F;
	neg.f32 	%f339, %f338;
	fma.rn.f32 	%f340, %f334, 0f3FB8AA3B, %f339;
	fma.rn.f32 	%f341, %f334, 0f32A57060, %f340;
	mov.b32 	%r85, %f337;
	shl.b32 	%r86, %r85, 23;
	mov.b32 	%f342, %r86;
	ex2.approx.ftz.f32 	%f343, %f341;
	mul.f32 	%f344, %f343, %f342;
	mul.f32 	%f345, %f15, %f344;
	st.global.f32 	[%rd37+16], %f345;
	ld.global.f32 	%f346, [%rd34+20];
	sub.f32 	%f347, %f346, %f497;
	fma.rn.f32 	%f348, %f347, 0f3BBB989D, 0f3F000000;
	cvt.sat.f32.f32 	%f349, %f348;
	fma.rm.f32 	%f350, %f349, %f284, %f283;
	add.f32 	%f351, %f350, 0fCB40007F;
	neg.f32 	%f352, %f351;
	fma.rn.f32 	%f353, %f347, 0f3FB8AA3B, %f352;
	fma.rn.f32 	%f354, %f347, 0f32A57060, %f353;
	mov.b32 	%r87, %f350;
	shl.b32 	%r88, %r87, 23;
	mov.b32 	%f355, %r88;
	ex2.approx.ftz.f32 	%f356, %f354;
	mul.f32 	%f357, %f356, %f355;
	mul.f32 	%f358, %f15, %f357;
	st.global.f32 	[%rd37+20], %f358;
	ld.global.f32 	%f359, [%rd34+24];
	sub.f32 	%f360, %f359, %f497;
	fma.rn.f32 	%f361, %f360, 0f3BBB989D, 0f3F000000;
	cvt.sat.f32.f32 	%f362, %f361;
	fma.rm.f32 	%f363, %f362, %f284, %f283;
	add.f32 	%f364, %f363, 0fCB40007F;
	neg.f32 	%f365, %f364;
	fma.rn.f32 	%f366, %f360, 0f3FB8AA3B, %f365;
	fma.rn.f32 	%f367, %f360, 0f32A57060, %f366;
	mov.b32 	%r89, %f363;
	shl.b32 	%r90, %r89, 23;
	mov.b32 	%f368, %r90;
	ex2.approx.ftz.f32 	%f369, %f367;
	mul.f32 	%f370, %f369, %f368;
	mul.f32 	%f371, %f15, %f370;
	st.global.f32 	[%rd37+24], %f371;
	ld.global.f32 	%f372, [%rd34+28];
	sub.f32 	%f373, %f372, %f497;
	fma.rn.f32 	%f374, %f373, 0f3BBB989D, 0f3F000000;
	cvt.sat.f32.f32 	%f375, %f374;
	fma.rm.f32 	%f376, %f375, %f284, %f283;
	add.f32 	%f377, %f376, 0fCB40007F;
	neg.f32 	%f378, %f377;
	fma.rn.f32 	%f379, %f373, 0f3FB8AA3B, %f378;
	fma.rn.f32 	%f380, %f373, 0f32A57060, %f379;
	mov.b32 	%r91, %f376;
	shl.b32 	%r92, %r91, 23;
	mov.b32 	%f381, %r92;
	ex2.approx.ftz.f32 	%f382, %f380;
	mul.f32 	%f383, %f382, %f381;
	mul.f32 	%f384, %f15, %f383;
	st.global.f32 	[%rd37+28], %f384;
	add.s32 	%r110, %r110, 8;
	setp.ne.s32 	%p21, %r110, %r6;
	mov.u32 	%r112, %r6;
	@%p21 bra 	$L__BB3_28;
$L__BB3_29:
	setp.eq.s32 	%p22, %r3, 0;
	@%p22 bra 	$L__BB3_37;
	add.s32 	%r93, %r3, -1;
	setp.lt.u32 	%p23, %r93, 3;
	@%p23 bra 	$L__BB3_32;
	cvt.u64.u32 	%rd38, %r112;
	mul.wide.u32 	%rd39, %r112, 4;
	add.s64 	%rd40, %rd12, %rd39;
	ld.global.f32 	%f385, [%rd40];
	sub.f32 	%f386, %f385, %f497;
	fma.rn.f32 	%f387, %f386, 0f3BBB989D, 0f3F000000;
	cvt.sat.f32.f32 	%f388, %f387;
	mov.f32 	%f389, 0f4B400001;
	mov.f32 	%f390, 0f437C0000;
	fma.rm.f32 	%f391, %f388, %f390, %f389;
	add.f32 	%f392, %f391, 0fCB40007F;
	neg.f32 	%f393, %f392;
	fma.rn.f32 	%f394, %f386, 0f3FB8AA3B, %f393;
	fma.rn.f32 	%f395, %f386, 0f32A57060, %f394;
	mov.b32 	%r94, %f391;
	shl.b32 	%r95, %r94, 23;
	mov.b32 	%f396, %r95;
	ex2.approx.ftz.f32 	%f397, %f395;
	mul.f32 	%f398, %f397, %f396;
	mul.f32 	%f399, %f15, %f398;
	add.s64 	%rd41, %rd38, %rd7;
	shl.b64 	%rd42, %rd41, 2;
	add.s64 	%rd43, %rd1, %rd42;
	st.global.f32 	[%rd43], %f399;
	ld.global.f32 	%f400, [%rd40+4];
	sub.f32 	%f401, %f400, %f497;
	fma.rn.f32 	%f402, %f401, 0f3BBB989D, 0f3F000000;
	cvt.sat.f32.f32 	%f403, %f402;
	fma.rm.f32 	%f404, %f403, %f390, %f389;
	add.f32 	%f405, %f404, 0fCB40007F;
	neg.f32 	%f406, %f405;
	fma.rn.f32 	%f407, %f401, 0f3FB8AA3B, %f406;
	fma.rn.f32 	%f408, %f401, 0f32A57060, %f407;
	mov.b32 	%r96, %f404;
	shl.b32 	%r97, %r96, 23;
	mov.b32 	%f409, %r97;
	ex2.approx.ftz.f32 	%f410, %f408;
	mul.f32 	%f411, %f410, %f409;
	mul.f32 	%f412, %f15, %f411;
	st.global.f32 	[%rd43+4], %f412;
	ld.global.f32 	%f413, [%rd40+8];
	sub.f32 	%f414, %f413, %f497;
	fma.rn.f32 	%f415, %f414, 0f3BBB989D, 0f3F000000;
	cvt.sat.f32.f32 	%f416, %f415;
	fma.rm.f32 	%f417, %f416, %f390, %f389;
	add.f32 	%f418, %f417, 0fCB40007F;
	neg.f32 	%f419, %f418;
	fma.rn.f32 	%f420, %f414, 0f3FB8AA3B, %f419;
	fma.rn.f32 	%f421, %f414, 0f32A57060, %f420;
	mov.b32 	%r98, %f417;
	shl.b32 	%r99, %r98, 23;
	mov.b32 	%f422, %r99;
	ex2.approx.ftz.f32 	%f423, %f421;
	mul.f32 	%f424, %f423, %f422;
	mul.f32 	%f425, %f15, %f424;
	st.global.f32 	[%rd43+8], %f425;
	ld.global.f32 	%f426, [%rd40+12];
	sub.f32 	%f427, %f426, %f497;
	fma.rn.f32 	%f428, %f427, 0f3BBB989D, 0f3F000000;
	cvt.sat.f32.f32 	%f429, %f428;
	fma.rm.f32 	%f430, %f429, %f390, %f389;
	add.f32 	%f431, %f430, 0fCB40007F;
	neg.f32 	%f432, %f431;
	fma.rn.f32 	%f433, %f427, 0f3FB8AA3B, %f432;
	fma.rn.f32 	%f434, %f427, 0f32A57060, %f433;
	mov.b32 	%r100, %f430;
	shl.b32 	%r101, %r100, 23;
	mov.b32 	%f435, %r101;
	ex2.approx.ftz.f32 	%f436, %f434;
	mul.f32 	%f437, %f436, %f435;
	mul.f32 	%f438, %f15, %f437;
	st.global.f32 	[%rd43+12], %f438;
	add.s32 	%r112, %r112, 4;
$L__BB3_32:
	setp.eq.s32 	%p24, %r4, 0;
	@%p24 bra 	$L__BB3_37;
	setp.eq.s32 	%p25, %r4, 1;
	@%p25 bra 	$L__BB3_35;
	cvt.u64.u32 	%rd44, %r112;
	mul.wide.u32 	%rd45, %r112, 4;
	add.s64 	%rd46, %rd12, %rd45;
	ld.global.f32 	%f439, [%rd46];
	sub.f32 	%f440, %f439, %f497;
	fma.rn.f32 	%f441, %f440, 0f3BBB989D, 0f3F000000;
	cvt.sat.f32.f32 	%f442, %f441;
	mov.f32 	%f443, 0f4B400001;
	mov.f32 	%f444, 0f437C0000;
	fma.rm.f32 	%f445, %f442, %f444, %f443;
	add.f32 	%f446, %f445, 0fCB40007F;
	neg.f32 	%f447, %f446;
	fma.rn.f32 	%f448, %f440, 0f3FB8AA3B, %f447;
	fma.rn.f32 	%f449, %f440, 0f32A57060, %f448;
	mov.b32 	%r102, %f445;
	shl.b32 	%r103, %r102, 23;
	mov.b32 	%f450, %r103;
	ex2.approx.ftz.f32 	%f451, %f449;
	mul.f32 	%f452, %f451, %f450;
	mul.f32 	%f453, %f15, %f452;
	add.s64 	%rd47, %rd44, %rd7;
	shl.b64 	%rd48, %rd47, 2;
	add.s64 	%rd49, %rd1, %rd48;
	st.global.f32 	[%rd49], %f453;
	ld.global.f32 	%f454, [%rd46+4];
	sub.f32 	%f455, %f454, %f497;
	fma.rn.f32 	%f456, %f455, 0f3BBB989D, 0f3F000000;
	cvt.sat.f32.f32 	%f457, %f456;
	fma.rm.f32 	%f458, %f457, %f444, %f443;
	add.f32 	%f459, %f458, 0fCB40007F;
	neg.f32 	%f460, %f459;
	fma.rn.f32 	%f461, %f455, 0f3FB8AA3B, %f460;
	fma.rn.f32 	%f462, %f455, 0f32A57060, %f461;
	mov.b32 	%r104, %f458;
	shl.b32 	%r105, %r104, 23;
	mov.b32 	%f463, %r105;
	ex2.approx.ftz.f32 	%f464, %f462;
	mul.f32 	%f465, %f464, %f463;
	mul.f32 	%f466, %f15, %f465;
	st.global.f32 	[%rd49+4], %f466;
	add.s32 	%r112, %r112, 2;
$L__BB3_35:
	setp.eq.s32 	%p26, %r7, 0;
	@%p26 bra 	$L__BB3_37;
	cvt.u64.u32 	%rd50, %r112;
	mul.wide.u32 	%rd51, %r112, 4;
	add.s64 	%rd52, %rd12, %rd51;
	ld.global.f32 	%f467, [%rd52];
	sub.f32 	%f468, %f467, %f497;
	fma.rn.f32 	%f469, %f468, 0f3BBB989D, 0f3F000000;
	cvt.sat.f32.f32 	%f470, %f469;
	mov.f32 	%f471, 0f4B400001;
	mov.f32 	%f472, 0f437C0000;
	fma.rm.f32 	%f473, %f470, %f472, %f471;
	add.f32 	%f474, %f473, 0fCB40007F;
	neg.f32 	%f475, %f474;
	fma.rn.f32 	%f476, %f468, 0f3FB8AA3B, %f475;
	fma.rn.f32 	%f477, %f468, 0f32A57060, %f476;
	mov.b32 	%r106, %f473;
	shl.b32 	%r107, %r106, 23;
	mov.b32 	%f478, %r107;
	ex2.approx.ftz.f32 	%f479, %f477;
	mul.f32 	%f480, %f479, %f478;
	mul.f32 	%f481, %f15, %f480;
	add.s64 	%rd53, %rd50, %rd7;
	shl.b64 	%rd54, %rd53, 2;
	add.s64 	%rd55, %rd1, %rd54;
	st.global.f32 	[%rd55], %f481;
$L__BB3_37:
	add.s64 	%rd56, %rd56, %rd5;
	setp.lt.u64 	%p27, %rd56, %rd4;
	@%p27 bra 	$L__BB3_2;
$L__BB3_38:
	ret;

}
	// .globl	_Z24scce_loss_forward_kernelPKfPKhPfii
.visible .entry _Z24scce_loss_forward_kernelPKfPKhPfii(
	.param .u64 .ptr .align 1 _Z24scce_loss_forward_kernelPKfPKhPfii_param_0,
	.param .u64 .ptr .align 1 _Z24scce_loss_forward_kernelPKfPKhPfii_param_1,
	.param .u64 .ptr .align 1 _Z24scce_loss_forward_kernelPKfPKhPfii_param_2,
	.param .u32 _Z24scce_loss_forward_kernelPKfPKhPfii_param_3,
	.param .u32 _Z24scce_loss_forward_kernelPKfPKhPfii_param_4
)
{
	.reg .pred 	%p<5>;
	.reg .b16 	%rs<2>;
	.reg .b32 	%r<14>;
	.reg .b32 	%f<24>;
	.reg .b64 	%rd<23>;

	ld.param.u64 	%rd10, [_Z24scce_loss_forward_kernelPKfPKhPfii_param_0];
	ld.param.u64 	%rd11, [_Z24scce_loss_forward_kernelPKfPKhPfii_param_1];
	ld.param.u64 	%rd12, [_Z24scce_loss_forward_kernelPKfPKhPfii_param_2];
	ld.param.s32 	%rd2, [_Z24scce_loss_forward_kernelPKfPKhPfii_param_3];
	ld.param.u32 	%r2, [_Z24scce_loss_forward_kernelPKfPKhPfii_param_4];
	mov.u32 	%r3, %ctaid.x;
	mov.u32 	%r4, %ntid.x;
	mov.u32 	%r5, %tid.x;
	mad.lo.s32 	%r6, %r3, %r4, %r5;
	cvt.u64.u32 	%rd22, %r6;
	mov.u32 	%r7, %nctaid.x;
	mul.lo.s32 	%r1, %r4, %r7;
	setp.ge.u64 	%p1, %rd22, %rd2;
	@%p1 bra 	$L__BB4_5;
	cvt.u64.u32 	%rd3, %r2;
	cvt.u64.u32 	%rd4, %r1;
	cvta.to.global.u64 	%rd5, %rd11;
	cvta.to.global.u64 	%rd6, %rd12;
	cvta.to.global.u64 	%rd7, %rd10;
$L__BB4_2:
	add.s64 	%rd13, %rd5, %rd22;
	ld.global.u8 	%rs1, [%rd13];
	cvt.u32.u16 	%r8, %rs1;
	and.b32  	%r9, %r8, 255;
	setp.le.s32 	%p2, %r2, %r9;
	mov.f32 	%f23, 0f42C80000;
	@%p2 bra 	$L__BB4_4;
	cvt.u64.u16 	%rd14, %rs1;
	and.b64  	%rd15, %rd14, 255;
	mad.lo.s64 	%rd16, %rd22, %rd3, %rd15;
	shl.b64 	%rd17, %rd16, 32;
	shr.s64 	%rd18, %rd17, 30;
	add.s64 	%rd19, %rd7, %rd18;
	ld.global.f32 	%f4, [%rd19];
	max.f32 	%f5, %f4, 0f3089705F;
	mov.b32 	%r10, %f5;
	add.s32 	%r11, %r10, -1059760811;
	and.b32  	%r12, %r11, -8388608;
	sub.s32 	%r13, %r10, %r12;
	mov.b32 	%f6, %r13;
	cvt.rn.f32.s32 	%f7, %r12;
	fma.rn.f32 	%f8, %f7, 0f34000000, 0f00000000;
	add.f32 	%f9, %f6, 0fBF800000;
	fma.rn.f32 	%f10, %f9, 0fBE055027, 0f3E1039F6;
	fma.rn.f32 	%f11, %f10, %f9, 0fBDF8CDCC;
	fma.rn.f32 	%f12, %f11, %f9, 0f3E0F2955;
	fma.rn.f32 	%f13, %f12, %f9, 0fBE2AD8B9;
	fma.rn.f32 	%f14, %f13, %f9, 0f3E4CED0B;
	fma.rn.f32 	%f15, %f14, %f9, 0fBE7FFF22;
	fma.rn.f32 	%f16, %f15, %f9, 0f3EAAAA78;
	fma.rn.f32 	%f17, %f16, %f9, 0fBF000000;
	mul.f32 	%f18, %f9, %f17;
	fma.rn.f32 	%f19, %f18, %f9, %f9;
	fma.rn.f32 	%f20, %f8, 0f3F317218, %f19;
	setp.gt.u32 	%p3, %r10, 2139095039;
	fma.rn.f32 	%f21, %f5, 0f7F800000, 0f7F800000;
	selp.f32 	%f22, %f21, %f20, %p3;
	neg.f32 	%f23, %f22;
$L__BB4_4:
	shl.b64 	%rd20, %rd22, 2;
	add.s64 	%rd21, %rd6, %rd20;
	st.global.f32 	[%rd21], %f23;
	add.s64 	%rd22, %rd22, %rd4;
	setp.lt.u64 	%p4, %rd22, %rd2;
	@%p4 bra 	$L__BB4_2;
$L__BB4_5:
	ret;

}
	// .globl	_Z28scce_softmax_backward_kernelPKfPKhPfiif
.visible .entry _Z28scce_softmax_backward_kernelPKfPKhPfiif(
	.param .u64 .ptr .align 1 _Z28scce_softmax_backward_kernelPKfPKhPfiif_param_0,
	.param .u64 .ptr .align 1 _Z28scce_softmax_backward_kernelPKfPKhPfiif_param_1,
	.param .u64 .ptr .align 1 _Z28scce_softmax_backward_kernelPKfPKhPfiif_param_2,
	.param .u32 _Z28scce_softmax_backward_kernelPKfPKhPfiif_param_3,
	.param .u32 _Z28scce_softmax_backward_kernelPKfPKhPfiif_param_4,
	.param .f32 _Z28scce_softmax_backward_kernelPKfPKhPfiif_param_5
)
{
	.reg .pred 	%p<27>;
	.reg .b32 	%r<44>;
	.reg .b32 	%f<62>;
	.reg .b64 	%rd<41>;

	ld.param.u64 	%rd17, [_Z28scce_softmax_backward_kernelPKfPKhPfiif_param_0];
	ld.param.u64 	%rd16, [_Z28scce_softmax_backward_kernelPKfPKhPfiif_param_1];
	ld.param.u64 	%rd18, [_Z28scce_softmax_backward_kernelPKfPKhPfiif_param_2];
	ld.param.s32 	%rd4, [_Z28scce_softmax_backward_kernelPKfPKhPfiif_param_3];
	ld.param.u32 	%r18, [_Z28scce_softmax_backward_kernelPKfPKhPfiif_param_4];
	ld.param.f32 	%f1, [_Z28scce_softmax_backward_kernelPKfPKhPfiif_param_5];
	cvta.to.global.u64 	%rd1, %rd18;
	cvta.to.global.u64 	%rd2, %rd17;
	mov.u32 	%r19, %ctaid.x;
	mov.u32 	%r20, %ntid.x;
	mov.u32 	%r21, %tid.x;
	mad.lo.s32 	%r22, %r19, %r20, %r21;
	cvt.u64.u32 	%rd38, %r22;
	mov.u32 	%r23, %nctaid.x;
	mul.lo.s32 	%r1, %r20, %r23;
	setp.ge.u64 	%p1, %rd38, %rd4;
	setp.lt.s32 	%p2, %r18, 1;
	or.pred  	%p3, %p1, %p2;
	@%p3 bra 	$L__BB5_14;
	and.b32  	%r2, %r18, 7;
	add.s32 	%r3, %r2, -1;
	and.b32  	%r4, %r18, 3;
	and.b32  	%r5, %r18, 2147483640;
	and.b32  	%r6, %r18, 1;
	cvt.u64.u32 	%rd5, %r1;
	cvta.to.global.u64 	%rd6, %rd16;
$L__BB5_2:
	setp.lt.u32 	%p4, %r18, 8;
	cvt.u32.u64 	%r25, %rd38;
	mul.lo.s32 	%r26, %r18, %r25;
	cvt.s64.s32 	%rd8, %r26;
	add.s64 	%rd19, %rd6, %rd38;
	ld.global.u8 	%r7, [%rd19];
	mov.b32 	%r42, 0;
	@%p4 bra 	$L__BB5_5;
	neg.s32 	%r39, %r7;
	shl.b64 	%rd20, %rd8, 2;
	add.s64 	%rd21, %rd2, %rd20;
	add.s64 	%rd40, %rd21, 16;
	add.s64 	%rd22, %rd1, %rd20;
	add.s64 	%rd39, %rd22, 16;
	mov.b32 	%r40, 0;
$L__BB5_4:
	.pragma "nounroll";
	setp.eq.s32 	%p5, %r39, 0;
	selp.f32 	%f2, 0f3F800000, 0f00000000, %p5;
	ld.global.f32 	%f3, [%rd40+-16];
	sub.f32 	%f4, %f3, %f2;
	mul.f32 	%f5, %f1, %f4;
	st.global.f32 	[%rd39+-16], %f5;
	add.s32 	%r28, %r40, 1;
	setp.eq.s32 	%p6, %r28, %r7;
	selp.f32 	%f6, 0f3F800000, 0f00000000, %p6;
	ld.global.f32 	%f7, [%rd40+-12];
	sub.f32 	%f8, %f7, %f6;
	mul.f32 	%f9, %f1, %f8;
	st.global.f32 	[%rd39+-12], %f9;
	add.s32 	%r29, %r40, 2;
	setp.eq.s32 	%p7, %r29, %r7;
	selp.f32 	%f10, 0f3F800000, 0f00000000, %p7;
	ld.global.f32 	%f11, [%rd40+-8];
	sub.f32 	%f12, %f11, %f10;
	mul.f32 	%f13, %f1, %f12;
	st.global.f32 	[%rd39+-8], %f13;
	add.s32 	%r30, %r40, 3;
	setp.eq.s32 	%p8, %r30, %r7;
	selp.f32 	%f14, 0f3F800000, 0f00000000, %p8;
	ld.global.f32 	%f15, [%rd40+-4];
	sub.f32 	%f16, %f15, %f14;
	mul.f32 	%f17, %f1, %f16;
	st.global.f32 	[%rd39+-4], %f17;
	add.s32 	%r31, %r40, 4;
	setp.eq.s32 	%p9, %r31, %r7;
	selp.f32 	%f18, 0f3F800000, 0f00000000, %p9;
	ld.global.f32 	%f19, [%rd40];
	sub.f32 	%f20, %f19, %f18;
	mul.f32 	%f21, %f1, %f20;
	st.global.f32 	[%rd39], %f21;
	add.s32 	%r32, %r40, 5;
	setp.eq.s32 	%p10, %r32, %r7;
	selp.f32 	%f22, 0f3F800000, 0f00000000, %p10;
	ld.global.f32 	%f23, [%rd40+4];
	sub.f32 	%f24, %f23, %f22;
	mul.f32 	%f25, %f1, %f24;
	st.global.f32 	[%rd39+4], %f25;
	add.s32 	%r33, %r40, 6;
	setp.eq.s32 	%p11, %r33, %r7;
	selp.f32 	%f26, 0f3F800000, 0f00000000, %p11;
	ld.global.f32 	%f27, [%rd40+8];
	sub.f32 	%f28, %f27, %f26;
	mul.f32 	%f29, %f1, %f28;
	st.global.f32 	[%rd39+8], %f29;
	add.s32 	%r34, %r40, 7;
	setp.eq.s32 	%p12, %r34, %r7;
	selp.f32 	%f30, 0f3F800000, 0f00000000, %p12;
	ld.global.f32 	%f31, [%rd40+12];
	sub.f32 	%f32, %f31, %f30;
	mul.f32 	%f33, %f1, %f32;
	st.global.f32 	[%rd39+12], %f33;
	add.s32 	%r40, %r40, 8;
	add.s32 	%r39, %r39, 8;
	add.s64 	%rd40, %rd40, 32;
	add.s64 	%rd39, %rd39, 32;
	setp.ne.s32 	%p13, %r40, %r5;
	mov.u32 	%r42, %r5;
	@%p13 bra 	$L__BB5_4;
$L__BB5_5:
	setp.eq.s32 	%p14, %r2, 0;
	@%p14 bra 	$L__BB5_13;
	setp.lt.u32 	%p15, %r3, 3;
	@%p15 bra 	$L__BB5_8;
	setp.eq.s32 	%p16, %r42, %r7;
	selp.f32 	%f34, 0f3F800000, 0f00000000, %p16;
	cvt.u64.u32 	%rd23, %r42;
	add.s64 	%rd24, %rd23, %rd8;
	shl.b64 	%rd25, %rd24, 2;
	add.s64 	%rd26, %rd2, %rd25;
	ld.global.f32 	%f35, [%rd26];
	sub.f32 	%f36, %f35, %f34;
	mul.f32 	%f37, %f1, %f36;
	add.s64 	%rd27, %rd1, %rd25;
	st.global.f32 	[%rd27], %f37;
	add.s32 	%r35, %r42, 1;
	setp.eq.s32 	%p17, %r35, %r7;
	selp.f32 	%f38, 0f3F800000, 0f00000000, %p17;
	ld.global.f32 	%f39, [%rd26+4];
	sub.f32 	%f40, %f39, %f38;
	mul.f32 	%f41, %f1, %f40;
	st.global.f32 	[%rd27+4], %f41;
	add.s32 	%r36, %r42, 2;
	setp.eq.s32 	%p18, %r36, %r7;
	selp.f32 	%f42, 0f3F800000, 0f00000000, %p18;
	ld.global.f32 	%f43, [%rd26+8];
	sub.f32 	%f44, %f43, %f42;
	mul.f32 	%f45, %f1, %f44;
	st.global.f32 	[%rd27+8], %f45;
	add.s32 	%r37, %r42, 3;
	setp.eq.s32 	%p19, %r37, %r7;
	selp.f32 	%f46, 0f3F800000, 0f00000000, %p19;
	ld.global.f32 	%f47, [%rd26+12];
	sub.f32 	%f48, %f47, %f46;
	mul.f32 	%f49, %f1, %f48;
	st.global.f32 	[%rd27+12], %f49;
	add.s32 	%r42, %r42, 4;
$L__BB5_8:
	setp.eq.s32 	%p20, %r4, 0;
	@%p20 bra 	$L__BB5_13;
	setp.eq.s32 	%p21, %r4, 1;
	@%p21 bra 	$L__BB5_11;
	setp.eq.s32 	%p22, %r42, %r7;
	selp.f32 	%f50, 0f3F800000, 0f00000000, %p22;
	cvt.u64.u32 	%rd28, %r42;
	add.s64 	%rd29, %rd28, %rd8;
	shl.b64 	%rd30, %rd29, 2;
	add.s64 	%rd31, %rd2, %rd30;
	ld.global.f32 	%f51, [%rd31];
	sub.f32 	%f52, %f51, %f50;
	mul.f32 	%f53, %f1, %f52;
	add.s64 	%rd32, %rd1, %rd30;
	st.global.f32 	[%rd32], %f53;
	add.s32 	%r38, %r42, 1;
	setp.eq.s32 	%p23, %r38, %r7;
	selp.f32 	%f54, 0f3F800000, 0f00000000, %p23;
	ld.global.f32 	%f55, [%rd31+4];
	sub.f32 	%f56, %f55, %f54;
	mul.f32 	%f57, %f1, %f56;
	st.global.f32 	[%rd32+4], %f57;
	add.s32 	%r42, %r42, 2;
$L__BB5_11:
	setp.eq.s32 	%p24, %r6, 0;
	@%p24 bra 	$L__BB5_13;
	setp.eq.s32 	%p25, %r42, %r7;
	selp.f32 	%f58, 0f3F800000, 0f00000000, %p25;
	cvt.u64.u32 	%rd33, %r42;
	add.s64 	%rd34, %rd33, %rd8;
	shl.b64 	%rd35, %rd34, 2;
	add.s64 	%rd36, %rd2, %rd35;
	ld.global.f32 	%f59, [%rd36];
	sub.f32 	%f60, %f59, %f58;
	mul.f32 	%f61, %f1, %f60;
	add.s64 	%rd37, %rd1, %rd35;
	st.global.f32 	[%rd37], %f61;
$L__BB5_13:
	add.s64 	%rd38, %rd38, %rd5;
	setp.lt.u64 	%p26, %rd38, %rd4;
	@%p26 bra 	$L__BB5_2;
$L__BB5_14:
	ret;

}
	// .globl	_Z32calculate_weight_gradient_kernelPfPKfS1_iii
.visible .entry _Z32calculate_weight_gradient_kernelPfPKfS1_iii(
	.param .u64 .ptr .align 1 _Z32calculate_weight_gradient_kernelPfPKfS1_iii_param_0,
	.param .u64 .ptr .align 1 _Z32calculate_weight_gradient_kernelPfPKfS1_iii_param_1,
	.param .u64 .ptr .align 1 _Z32calculate_weight_gradient_kernelPfPKfS1_iii_param_2,
	.param .u32 _Z32calculate_weight_gradient_kernelPfPKfS1_iii_param_3,
	.param .u32 _Z32calculate_weight_gradient_kernelPfPKfS1_iii_param_4,
	.param .u32 _Z32calculate_weight_gradient_kernelPfPKfS1_iii_param_5
)
{
	.reg .pred 	%p<22>;
	.reg .b32 	%r<89>;
	.reg .b32 	%f<67>;
	.reg .b64 	%rd<65>;

	ld.param.u64 	%rd6, [_Z32calculate_weight_gradient_kernelPfPKfS1_iii_param_0];
	ld.param.u64 	%rd7, [_Z32calculate_weight_gradient_kernelPfPKfS1_iii_param_1];
	ld.param.u64 	%rd8, [_Z32calculate_weight_gradient_kernelPfPKfS1_iii_param_2];
	ld.param.u32 	%r37, [_Z32calculate_weight_gradient_kernelPfPKfS1_iii_param_3];
	ld.param.u32 	%r38, [_Z32calculate_weight_gradient_kernelPfPKfS1_iii_param_4];
	cvta.to.global.u64 	%rd1, %rd8;
	cvta.to.global.u64 	%rd2, %rd7;
	cvta.to.global.u64 	%rd3, %rd6;
	mov.u32 	%r40, %ctaid.x;
	mov.u32 	%r41, %ntid.x;
	mov.u32 	%r42, %tid.x;
	mad.lo.s32 	%r78, %r40, %r41, %r42;
	mov.u32 	%r43, %ctaid.y;
	mov.u32 	%r44, %ntid.y;
	mov.u32 	%r45, %tid.y;
	mad.lo.s32 	%r2, %r43, %r44, %r45;
	mov.u32 	%r46, %nctaid.x;
	mul.lo.s32 	%r3, %r41, %r46;
	mov.u32 	%r47, %nctaid.y;
	mul.lo.s32 	%r4, %r44, %r47;
	setp.ge.s32 	%p1, %r78, %r37;
	@%p1 bra 	$L__BB6_27;
	ld.param.u32 	%r72, [_Z32calculate_weight_gradient_kernelPfPKfS1_iii_param_5];
	setp.lt.s32 	%p2, %r72, 1;
	@%p2 bra 	$L__BB6_18;
	ld.param.u32 	%r73, [_Z32calculate_weight_gradient_kernelPfPKfS1_iii_param_5];
	and.b32  	%r5, %r73, 7;
	and.b32  	%r6, %r73, 2147483640;
	shl.b32 	%r7, %r38, 3;
	shl.b32 	%r8, %r37, 3;
	mul.wide.s32 	%rd55, %r37, 4;
	mul.wide.s32 	%rd57, %r38, 4;
$L__BB6_3:
	setp.lt.s32 	%p11, %r2, %r38;
	@%p11 bra 	$L__BB6_5;
$L__BB6_4:
	add.s32 	%r78, %r78, %r3;
	setp.lt.s32 	%p21, %r78, %r37;
	@%p21 bra 	$L__BB6_3;
	bra.uni 	$L__BB6_27;
$L__BB6_5:
	mov.u32 	%r79, %r2;
$L__BB6_6:
	ld.param.u32 	%r74, [_Z32calculate_weight_gradient_kernelPfPKfS1_iii_param_5];
	setp.lt.u32 	%p12, %r74, 8;
	mov.f32 	%f66, 0f00000000;
	mov.b32 	%r84, 0;
	@%p12 bra 	$L__BB6_9;
	ld.param.u32 	%r75, [_Z32calculate_weight_gradient_kernelPfPKfS1_iii_param_5];
	and.b32  	%r61, %r75, 2147483640;
	neg.s32 	%r82, %r61;
	mov.f32 	%f66, 0f00000000;
	mov.u32 	%r80, %r78;
	mov.u32 	%r81, %r79;
$L__BB6_8:
	.pragma "nounroll";
	mul.wide.s32 	%rd19, %r80, 4;
	add.s64 	%rd20, %rd2, %rd19;
	ld.global.f32 	%f16, [%rd20];
	mul.wide.s32 	%rd21, %r81, 4;
	add.s64 	%rd22, %rd1, %rd21;
	ld.global.f32 	%f17, [%rd22];
	fma.rn.f32 	%f18, %f16, %f17, %f66;
	mul.wide.s32 	%rd23, %r37, 4;
	add.s64 	%rd24, %rd20, %rd23;
	ld.global.f32 	%f19, [%rd24];
	mul.wide.s32 	%rd25, %r38, 4;
	add.s64 	%rd26, %rd22, %rd25;
	ld.global.f32 	%f20, [%rd26];
	fma.rn.f32 	%f21, %f19, %f20, %f18;
	add.s64 	%rd27, %rd24, %rd23;
	ld.global.f32 	%f22, [%rd27];
	add.s64 	%rd28, %rd26, %rd25;
	ld.global.f32 	%f23, [%rd28];
	fma.rn.f32 	%f24, %f22, %f23, %f21;
	add.s64 	%rd29, %rd27, %rd23;
	ld.global.f32 	%f25, [%rd29];
	add.s64 	%rd30, %rd28, %rd25;
	ld.global.f32 	%f26, [%rd30];
	fma.rn.f32 	%f27, %f25, %f26, %f24;
	add.s64 	%rd31, %rd29, %rd23;
	ld.global.f32 	%f28, [%rd31];
	add.s64 	%rd32, %rd30, %rd25;
	ld.global.f32 	%f29, [%rd32];
	fma.rn.f32 	%f30, %f28, %f29, %f27;
	add.s64 	%rd33, %rd31, %rd23;
	ld.global.f32 	%f31, [%rd33];
	add.s64 	%rd34, %rd32, %rd25;
	ld.global.f32 	%f32, [%rd34];
	fma.rn.f32 	%f33, %f31, %f32, %f30;
	add.s64 	%rd35, %rd33, %rd23;
	ld.global.f32 	%f34, [%rd35];
	add.s64 	%rd36, %rd34, %rd25;
	ld.global.f32 	%f35, [%rd36];
	fma.rn.f32 	%f36, %f34, %f35, %f33;
	add.s64 	%rd37, %rd35, %rd23;
	ld.global.f32 	%f37, [%rd37];
	add.s64 	%rd38, %rd36, %rd25;
	ld.global.f32 	%f38, [%rd38];
	fma.rn.f32 	%f66, %f37, %f38, %f36;
	add.s32 	%r82, %r82, 8;
	add.s32 	%r81, %r81, %r7;
	add.s32 	%r80, %r80, %r8;
	setp.ne.s32 	%p13, %r82, 0;
	mov.u32 	%r84, %r6;
	@%p13 bra 	$L__BB6_8;
$L__BB6_9:
	setp.eq.s32 	%p14, %r5, 0;
	@%p14 bra 	$L__BB6_17;
	add.s32 	%r62, %r5, -1;
	setp.lt.u32 	%p15, %r62, 3;
	@%p15 bra 	$L__BB6_12;
	mad.lo.s32 	%r63, %r84, %r37, %r78;
	mul.wide.s32 	%rd39, %r63, 4;
	add.s64 	%rd40, %rd2, %rd39;
	ld.global.f32 	%f40, [%rd40];
	mad.lo.s32 	%r64, %r84, %r38, %r79;
	mul.wide.s32 	%rd41, %r64, 4;
	add.s64 	%rd42, %rd1, %rd41;
	ld.global.f32 	%f41, [%rd42];
	fma.rn.f32 	%f42, %f40, %f41, %f66;
	add.s64 	%rd44, %rd40, %rd55;
	ld.global.f32 	%f43, [%rd44];
	add.s64 	%rd46, %rd42, %rd57;
	ld.global.f32 	%f44, [%rd46];
	fma.rn.f32 	%f45, %f43, %f44, %f42;
	add.s64 	%rd47, %rd44, %rd55;
	ld.global.f32 	%f46, [%rd47];
	add.s64 	%rd48, %rd46, %rd57;
	ld.global.f32 	%f47, [%rd48];
	fma.rn.f32 	%f48, %f46, %f47, %f45;
	add.s64 	%rd49, %rd47, %rd55;
	ld.global.f32 	%f49, [%rd49];
	add.s64 	%rd50, %rd48, %rd57;
	ld.global.f32 	%f50, [%rd50];
	fma.rn.f32 	%f66, %f49, %f50, %f48;
	add.s32 	%r84, %r84, 4;
$L__BB6_12:
	ld.param.u32 	%r76, [_Z32calculate_weight_gradient_kernelPfPKfS1_iii_param_5];
	and.b32  	%r65, %r76, 3;
	setp.eq.s32 	%p16, %r65, 0;
	@%p16 bra 	$L__BB6_17;
	setp.eq.s32 	%p17, %r65, 1;
	@%p17 bra 	$L__BB6_15;
	mad.lo.s32 	%r66, %r84, %r37, %r78;
	mul.wide.s32 	%rd51, %r66, 4;
	add.s64 	%rd52, %rd2, %rd51;
	ld.global.f32 	%f52, [%rd52];
	mad.lo.s32 	%r67, %r84, %r38, %r79;
	mul.wide.s32 	%rd53, %r67, 4;
	add.s64 	%rd54, %rd1, %rd53;
	ld.global.f32 	%f53, [%rd54];
	fma.rn.f32 	%f54, %f52, %f53, %f66;
	add.s64 	%rd56, %rd52, %rd55;
	ld.global.f32 	%f55, [%rd56];
	add.s64 	%rd58, %rd54, %rd57;
	ld.global.f32 	%f56, [%rd58];
	fma.rn.f32 	%f66, %f55, %f56, %f54;
	add.s32 	%r84, %r84, 2;
$L__BB6_15:
	ld.param.u32 	%r77, [_Z32calculate_weight_gradient_kernelPfPKfS1_iii_param_5];
	and.b32  	%r68, %r77, 1;
	setp.eq.b32 	%p18, %r68, 1;
	not.pred 	%p19, %p18;
	@%p19 bra 	$L__BB6_17;
	mad.lo.s32 	%r69, %r84, %r37, %r78;
	mul.wide.s32 	%rd59, %r69, 4;
	add.s64 	%rd60, %rd2, %rd59;
	ld.global.f32 	%f57, [%rd60];
	mad.lo.s32 	%r70, %r84, %r38, %r79;
	mul.wide.s32 	%rd61, %r70, 4;
	add.s64 	%rd62, %rd1, %rd61;
	ld.global.f32 	%f58, [%rd62];
	fma.rn.f32 	%f66, %f57, %f58, %f66;
$L__BB6_17:
	mad.lo.s32 	%r71, %r78, %r38, %r79;
	mul.wide.s32 	%rd63, %r71, 4;
	add.s64 	%rd64, %rd3, %rd63;
	st.global.f32 	[%rd64], %f66;
	add.s32 	%r79, %r79, %r4;
	setp.lt.s32 	%p20, %r79, %r38;
	@%p20 bra 	$L__BB6_6;
	bra.uni 	$L__BB6_4;
$L__BB6_18:
	add.s32 	%r25, %r2, %r4;
	max.s32 	%r48, %r38, %r25;
	setp.lt.s32 	%p3, %r25, %r38;
	selp.u32 	%r49, 1, 0, %p3;
	add.s32 	%r50, %r25, %r49;
	sub.s32 	%r51, %r48, %r50;
	div.u32 	%r52, %r51, %r4;
	add.s32 	%r26, %r52, %r49;
	and.b32  	%r27, %r26, 3;
	add.s32 	%r28, %r25, %r4;
	add.s32 	%r29, %r28, %r4;
$L__BB6_19:
	setp.ge.s32 	%p4, %r2, %r38;
	@%p4 bra 	$L__BB6_26;
	setp.eq.s32 	%p5, %r27, 3;
	mul.lo.s32 	%r31, %r78, %r38;
	mov.u32 	%r87, %r2;
	@%p5 bra 	$L__BB6_24;
	setp.eq.s32 	%p6, %r27, 0;
	add.s32 	%r53, %r2, %r31;
	mul.wide.s32 	%rd9, %r53, 4;
	add.s64 	%rd4, %rd3, %rd9;
	mov.b32 	%r54, 0;
	st.global.u32 	[%rd4], %r54;
	mov.u32 	%r87, %r25;
	@%p6 bra 	$L__BB6_24;
	setp.eq.s32 	%p7, %r27, 1;
	shl.b32 	%r32, %r4, 2;
	cvt.u64.u32 	%rd10, %r32;
	add.s64 	%rd5, %rd4, %rd10;
	mov.b32 	%r55, 0;
	st.global.u32 	[%rd5], %r55;
	mov.u32 	%r87, %r28;
	@%p7 bra 	$L__BB6_24;
	add.s64 	%rd12, %rd5, %rd10;
	mov.b32 	%r56, 0;
	st.global.u32 	[%rd12], %r56;
	mov.u32 	%r87, %r29;
$L__BB6_24:
	setp.lt.u32 	%p8, %r26, 3;
	@%p8 bra 	$L__BB6_26;
$L__BB6_25:
	add.s32 	%r57, %r87, %r31;
	mul.wide.s32 	%rd13, %r57, 4;
	add.s64 	%rd14, %rd3, %rd13;
	mov.b32 	%r58, 0;
	st.global.u32 	[%rd14], %r58;
	shl.b32 	%r59, %r4, 2;
	cvt.u64.u32 	%rd15, %r59;
	add.s64 	%rd16, %rd14, %rd15;
	st.global.u32 	[%rd16], %r58;
	add.s64 	%rd17, %rd16, %rd15;
	st.global.u32 	[%rd17], %r58;
	add.s64 	%rd18, %rd17, %rd15;
	st.global.u32 	[%rd18], %r58;
	add.s32 	%r87, %r59, %r87;
	setp.lt.s32 	%p9, %r87, %r38;
	@%p9 bra 	$L__BB6_25;
$L__BB6_26:
	add.s32 	%r78, %r78, %r3;
	setp.lt.s32 	%p10, %r78, %r37;
	@%p10 bra 	$L__BB6_19;
$L__BB6_27:
	ret;

}
	// .globl	_Z21update_weights_kernelPfPKffi
.visible .entry _Z21update_weights_kernelPfPKffi(
	.param .u64 .ptr .align 1 _Z21update_weights_kernelPfPKffi_param_0,
	.param .u64 .ptr .align 1 _Z21update_weights_kernelPfPKffi_param_1,
	.param .f32 _Z21update_weights_kernelPfPKffi_param_2,
	.param .u32 _Z21update_weights_kernelPfPKffi_param_3
)
{
	.reg .pred 	%p<7>;
	.reg .b32 	%r<31>;
	.reg .b32 	%f<22>;
	.reg .b64 	%rd<18>;

	ld.param.u64 	%rd3, [_Z21update_weights_kernelPfPKffi_param_0];
	ld.param.u64 	%rd4, [_Z21update_weights_kernelPfPKffi_param_1];
	ld.param.f32 	%f1, [_Z21update_weights_kernelPfPKffi_param_2];
	ld.param.u32 	%r12, [_Z21update_weights_kernelPfPKffi_param_3];
	cvta.to.global.u64 	%rd1, %rd3;
	cvta.to.global.u64 	%rd2, %rd4;
	mov.u32 	%r13, %ctaid.x;
	mov.u32 	%r14, %ntid.x;
	mov.u32 	%r15, %tid.x;
	mad.lo.s32 	%r29, %r13, %r14, %r15;
	mov.u32 	%r16, %nctaid.x;
	mul.lo.s32 	%r2, %r14, %r16;
	setp.ge.s32 	%p1, %r29, %r12;
	@%p1 bra 	$L__BB7_7;
	add.s32 	%r17, %r29, %r2;
	max.s32 	%r18, %r12, %r17;
	setp.lt.s32 	%p2, %r17, %r12;
	selp.u32 	%r19, 1, 0, %p2;
	add.s32 	%r20, %r17, %r19;
	sub.s32 	%r21, %r18, %r20;
	div.u32 	%r22, %r21, %r2;
	add.s32 	%r3, %r22, %r19;
	and.b32  	%r23, %r3, 3;
	setp.eq.s32 	%p3, %r23, 3;
	@%p3 bra 	$L__BB7_4;
	add.s32 	%r24, %r3, 1;
	and.b32  	%r25, %r24, 3;
	neg.s32 	%r27, %r25;
$L__BB7_3:
	.pragma "nounroll";
	mul.wide.s32 	%rd5, %r29, 4;
	add.s64 	%rd6, %rd1, %rd5;
	add.s64 	%rd7, %rd2, %rd5;
	ld.global.f32 	%f2, [%rd7];
	mul.f32 	%f3, %f1, %f2;
	ld.global.f32 	%f4, [%rd6];
	sub.f32 	%f5, %f4, %f3;
	st.global.f32 	[%rd6], %f5;
	add.s32 	%r29, %r29, %r2;
	add.s32 	%r27, %r27, 1;
	setp.ne.s32 	%p4, %r27, 0;
	@%p4 bra 	$L__BB7_3;
$L__BB7_4:
	setp.lt.u32 	%p5, %r3, 3;
	@%p5 bra 	$L__BB7_7;
	mul.wide.s32 	%rd11, %r2, 4;
	shl.b32 	%r26, %r2, 2;
$L__BB7_6:
	mul.wide.s32 	%rd8, %r29, 4;
	add.s64 	%rd9, %rd2, %rd8;
	ld.global.f32 	%f6, [%rd9];
	mul.f32 	%f7, %f1, %f6;
	add.s64 	%rd10, %rd1, %rd8;
	ld.global.f32 	%f8, [%rd10];
	sub.f32 	%f9, %f8, %f7;
	st.global.f32 	[%rd10], %f9;
	add.s64 	%rd12, %rd9, %rd11;
	ld.global.f32 	%f10, [%rd12];
	mul.f32 	%f11, %f1, %f10;
	add.s64 	%rd13, %rd10, %rd11;
	ld.global.f32 	%f12, [%rd13];
	sub.f32 	%f13, %f12, %f11;
	st.global.f32 	[%rd13], %f13;
	add.s64 	%rd14, %rd12, %rd11;
	ld.global.f32 	%f14, [%rd14];
	mul.f32 	%f15, %f1, %f14;
	add.s64 	%rd15, %rd13, %rd11;
	ld.global.f32 	%f16, [%rd15];
	sub.f32 	%f17, %f16, %f15;
	st.global.f32 	[%rd15], %f17;
	add.s64 	%rd16, %rd14, %rd11;
	ld.global.f32 	%f18, [%rd16];
	mul.f32 	%f19, %f1, %f18;
	add.s64 	%rd17, %rd15, %rd11;
	ld.global.f32 	%f20, [%rd17];
	sub.f32 	%f21, %f20, %f19;
	st.global.f32 	[%rd17], %f21;
	add.s32 	%r29, %r26, %r29;
	setp.lt.s32 	%p6, %r29, %r12;
	@%p6 bra 	$L__BB7_6;
$L__BB7_7:
	ret;

}


// ===== COMPILED SASS (sm_100) =====

	.target	sm_100

	.elftype	@"ET_EXEC"


//--------------------- .note.nv.tkinfo           --------------------------
	.section	.note.nv.tkinfo,"",@"SHT_NOTE"
	.sectionflags	@"SHF_NOTE_NV_TKINFO"
	.tkinfo
        /*0018*/ 	.word	0x00000002
        /*0030*/ 	.string	""
        /*0030*/ 	.string	"ptxas"
        /*0030*/ 	.string	"Cuda compilation tools, release 13.0, V13.0.88"
        /*0030*/ 	.string	"Build cuda_13.0.r13.0/compiler.36424714_0"
        /*0030*/ 	.string	"-arch sm_100 -m 64 "



//--------------------- .note.nv.cuinfo           --------------------------
	.section	.note.nv.cuinfo,"",@"SHT_NOTE"
	.sectionflags	@"SHF_NOTE_NV_CUINFO"
        /*0018*/ 	.short	0x0002
        /*001a*/ 	.short	0x0064
        /*001c*/ 	.short	0x0082
	.zero		2


//--------------------- .nv.info                  --------------------------
	.section	.nv.info,"",@"SHT_CUDA_INFO"
	.align	4


	//----- nvinfo : EIATTR_REGCOUNT
	.align		4
        /*0000*/ 	.byte	0x04, 0x2f
        /*0002*/ 	.short	(.L_10 - .L_9)
	.align		4
.L_9:
        /*0004*/ 	.word	index@(_Z21convert_and_normalizePKhPfi)
        /*0008*/ 	.word	0x00000017


	//----- nvinfo : EIATTR_FRAME_SIZE
	.align		4
.L_10:
        /*000c*/ 	.byte	0x04, 0x11
        /*000e*/ 	.short	(.L_12 - .L_11)
	.align		4
.L_11:
        /*0010*/ 	.word	index@($__internal_1_$__cuda_sm3x_div_rn_noftz_f32_slowpath)
        /*0014*/ 	.word	0x00000000


	//----- nvinfo : EIATTR_FRAME_SIZE
	.align		4
.L_12:
        /*0018*/ 	.byte	0x04, 0x11
        /*001a*/ 	.short	(.L_14 - .L_13)
	.align		4
.L_13:
        /*001c*/ 	.word	index@(_Z21convert_and_normalizePKhPfi)
        /*0020*/ 	.word	0x00000000


	//----- nvinfo : EIATTR_REGCOUNT
	.align		4
.L_14:
        /*0024*/ 	.byte	0x04, 0x2f
        /*0026*/ 	.short	(.L_16 - .L_15)
	.align		4
.L_15:
        /*0028*/ 	.word	index@(_Z20init_weights_uniformPfmm)
        /*002c*/ 	.word	0x00000010


	//----- nvinfo : EIATTR_FRAME_SIZE
	.align		4
.L_16:
        /*0030*/ 	.byte	0x04, 0x11
        /*0032*/ 	.short	(.L_18 - .L_17)
	.align		4
.L_17:
        /*0034*/ 	.word	index@(_Z20init_weights_uniformPfmm)
        /*0038*/ 	.word	0x00000000


	//----- nvinfo : EIATTR_REGCOUNT
	.align		4
.L_18:
        /*003c*/ 	.byte	0x04, 0x2f
        /*003e*/ 	.short	(.L_20 - .L_19)
	.align		4
.L_19:
        /*0040*/ 	.word	index@(_Z13matmul_kernelPfPKfS1_iii)
        /*0044*/ 	.word	0x00000020


	//----- nvinfo : EIATTR_FRAME_SIZE
	.align		4
.L_20:
        /*0048*/ 	.byte	0x04, 0x11
        /*004a*/ 	.short	(.L_22 - .L_21)
	.align		4
.L_21:
        /*004c*/ 	.word	index@(_Z13matmul_kernelPfPKfS1_iii)
        /*0050*/ 	.word	0x00000000


	//----- nvinfo : EIATTR_REGCOUNT
	.align		4
.L_22:
        /*0054*/ 	.byte	0x04, 0x2f
        /*0056*/ 	.short	(.L_24 - .L_23)
	.align		4
.L_23:
        /*0058*/ 	.word	index@(_Z7softmaxPKfPfii)
        /*005c*/ 	.word	0x00000020


	//----- nvinfo : EIATTR_FRAME_SIZE
	.align		4
.L_24:
        /*0060*/ 	.byte	0x04, 0x11
        /*0062*/ 	.short	(.L_26 - .L_25)
	.align		4
.L_25:
        /*0064*/ 	.word	index@($__internal_0_$__cuda_sm20_rcp_rn_f32_slowpath)
        /*0068*/ 	.word	0x00000000


	//----- nvinfo : EIATTR_FRAME_SIZE
	.align		4
.L_26:
        /*006c*/ 	.byte	0x04, 0x11
        /*006e*/ 	.short	(.L_28 - .L_27)
	.align		4
.L_27:
        /*0070*/ 	.word	index@(_Z7softmaxPKfPfii)
        /*0074*/ 	.word	0x00000000


	//----- nvinfo : EIATTR_REGCOUNT
	.align		4
.L_28:
        /*0078*/ 	.byte	0x04, 0x2f
        /*007a*/ 	.short	(.L_30 - .L_29)
	.align		4
.L_29:
        /*007c*/ 	.word	index@(_Z24scce_loss_forward_kernelPKfPKhPfii)
        /*0080*/ 	.word	0x00000010


	//----- nvinfo : EIATTR_FRAME_SIZE
	.align		4
.L_30:
        /*0084*/ 	.byte	0x04, 0x11
        /*0086*/ 	.short	(.L_32 - .L_31)
	.align		4
.L_31:
        /*0088*/ 	.word	index@(_Z24scce_loss_forward_kernelPKfPKhPfii)
        /*008c*/ 	.word	0x00000000


	//----- nvinfo : EIATTR_REGCOUNT
	.align		4
.L_32:
        /*0090*/ 	.byte	0x04, 0x2f
        /*0092*/ 	.short	(.L_34 - .L_33)
	.align		4
.L_33:
        /*0094*/ 	.word	index@(_Z28scce_softmax_backward_kernelPKfPKhPfiif)
        /*0098*/ 	.word	0x0000001c


	//----- nvinfo : EIATTR_FRAME_SIZE
	.align		4
.L_34:
        /*009c*/ 	.byte	0x04, 0x11
        /*009e*/ 	.short	(.L_36 - .L_35)
	.align		4
.L_35:
        /*00a0*/ 	.word	index@(_Z28scce_softmax_backward_kernelPKfPKhPfiif)
        /*00a4*/ 	.word	0x00000000


	//----- nvinfo : EIATTR_REGCOUNT
	.align		4
.L_36:
        /*00a8*/ 	.byte	0x04, 0x2f
        /*00aa*/ 	.short	(.L_38 - .L_37)
	.align		4
.L_37:
        /*00ac*/ 	.word	index@(_Z32calculate_weight_gradient_kernelPfPKfS1_iii)
        /*00b0*/ 	.word	0x00000020


	//----- nvinfo : EIATTR_FRAME_SIZE
	.align		4
.L_38:
        /*00b4*/ 	.byte	0x04, 0x11
        /*00b6*/ 	.short	(.L_40 - .L_39)
	.align		4
.L_39:
        /*00b8*/ 	.word	index@(_Z32calculate_weight_gradient_kernelPfPKfS1_iii)
        /*00bc*/ 	.word	0x00000000


	//----- nvinfo : EIATTR_REGCOUNT
	.align		4
.L_40:
        /*00c0*/ 	.byte	0x04, 0x2f
        /*00c2*/ 	.short	(.L_42 - .L_41)
	.align		4
.L_41:
        /*00c4*/ 	.word	index@(_Z21update_weights_kernelPfPKffi)
        /*00c8*/ 	.word	0x00000018


	//----- nvinfo : EIATTR_FRAME_SIZE
	.align		4
.L_42:
        /*00cc*/ 	.byte	0x04, 0x11
        /*00ce*/ 	.short	(.L_44 - .L_43)
	.align		4
.L_43:
        /*00d0*/ 	.word	index@(_Z21update_weights_kernelPfPKffi)
        /*00d4*/ 	.word	0x00000000


	//----- nvinfo : EIATTR_MIN_STACK_SIZE
	.align		4
.L_44:
        /*00d8*/ 	.byte	0x04, 0x12
        /*00da*/ 	.short	(.L_46 - .L_45)
	.align		4
.L_45:
        /*00dc*/ 	.word	index@(_Z21update_weights_kernelPfPKffi)
        /*00e0*/ 	.word	0x00000000


	//----- nvinfo : EIATTR_MIN_STACK_SIZE
	.align		4
.L_46:
        /*00e4*/ 	.byte	0x04, 0x12
        /*00e6*/ 	.short	(.L_48 - .L_47)
	.align		4
.L_47:
        /*00e8*/ 	.word	index@(_Z32calculate_weight_gradient_kernelPfPKfS1_iii)
        /*00ec*/ 	.word	0x00000000


	//----- nvinfo : EIATTR_MIN_STACK_SIZE
	.align		4
.L_48:
        /*00f0*/ 	.byte	0x04, 0x12
        /*00f2*/ 	.short	(.L_50 - .L_49)
	.align		4
.L_49:
        /*00f4*/ 	.word	index@(_Z28scce_softmax_backward_kernelPKfPKhPfiif)
        /*00f8*/ 	.word	0x00000000


	//----- nvinfo : EIATTR_MIN_STACK_SIZE
	.align		4
.L_50:
        /*00fc*/ 	.byte	0x04, 0x12
        /*00fe*/ 	.short	(.L_52 - .L_51)
	.align		4
.L_51:
        /*0100*/ 	.word	index@(_Z24scce_loss_forward_kernelPKfPKhPfii)
        /*0104*/ 	.word	0x00000000


	//----- nvinfo : EIATTR_MIN_STACK_SIZE
	.align		4
.L_52:
        /*0108*/ 	.byte	0x04, 0x12
        /*010a*/ 	.short	(.L_54 - .L_53)
	.align		4
.L_53:
        /*010c*/ 	.word	index@(_Z7softmaxPKfPfii)
        /*0110*/ 	.word	0x00000000


	//----- nvinfo : EIATTR_MIN_STACK_SIZE
	.align		4
.L_54:
        /*0114*/ 	.byte	0x04, 0x12
        /*0116*/ 	.short	(.L_56 - .L_55)
	.align		4
.L_55:
        /*0118*/ 	.word	index@(_Z13matmul_kernelPfPKfS1_iii)
        /*011c*/ 	.word	0x00000000


	//----- nvinfo : EIATTR_MIN_STACK_SIZE
	.align		4
.L_56:
        /*0120*/ 	.byte	0x04, 0x12
        /*0122*/ 	.short	(.L_58 - .L_57)
	.align		4
.L_57:
        /*0124*/ 	.word	index@(_Z20init_weights_uniformPfmm)
        /*0128*/ 	.word	0x00000000


	//----- nvinfo : EIATTR_MIN_STACK_SIZE
	.align		4
.L_58:
        /*012c*/ 	.byte	0x04, 0x12
        /*012e*/ 	.short	(.L_60 - .L_59)
	.align		4
.L_59:
        /*0130*/ 	.word	index@(_Z21convert_and_normalizePKhPfi)
        /*0134*/ 	.word	0x00000000
.L_60:


//--------------------- .nv.compat                --------------------------
	.section	.nv.compat,"",@"SHT_CUDA_COMPAT_INFO"
	.align	4
        /*0000*/ 	.byte	0x02, 0x09, 0x00, 0x00, 0x02, 0x02, 0x01, 0x00, 0x02, 0x05, 0x05, 0x00, 0x03, 0x07, 0x01, 0x01
        /*0010*/ 	.byte	0x02, 0x03, 0x00, 0x00, 0x02, 0x06, 0x01, 0x00, 0x04, 0x0b, 0x08, 0x00, 0x01, 0x00, 0x00, 0x00
        /*0020*/ 	.byte	0x00, 0x00, 0x00, 0x00


//--------------------- .nv.info._Z21update_weights_kernelPfPKffi --------------------------
	.section	.nv.info._Z21update_weights_kernelPfPKffi,"",@"SHT_CUDA_INFO"
	.sectionflags	@""
	.align	4


	//----- nvinfo : EIATTR_CUDA_API_VERSION
	.align		4
        /*0000*/ 	.byte	0x04, 0x37
        /*0002*/ 	.short	(.L_62 - .L_61)
.L_61:
        /*0004*/ 	.word	0x00000082


	//----- nvinfo : EIATTR_KPARAM_INFO
	.align		4
.L_62:
        /*0008*/ 	.byte	0x04, 0x17
        /*000a*/ 	.short	(.L_64 - .L_63)
.L_63:
        /*000c*/ 	.word	0x00000000
        /*0010*/ 	.short	0x0003
        /*0012*/ 	.short	0x0014
        /*0014*/ 	.byte	0x00, 0xf0, 0x11, 0x00


	//----- nvinfo : EIATTR_KPARAM_INFO
	.align		4
.L_64:
        /*0018*/ 	.byte	0x04, 0x17
        /*001a*/ 	.short	(.L_66 - .L_65)
.L_65:
        /*001c*/ 	.word	0x00000000
        /*0020*/ 	.short	0x0002
        /*0022*/ 	.short	0x0010
        /*0024*/ 	.byte	0x00, 0xf0, 0x11, 0x00


	//----- nvinfo : EIATTR_KPARAM_INFO
	.align		4
.L_66:
        /*0028*/ 	.byte	0x04, 0x17
        /*002a*/ 	.short	(.L_68 - .L_67)
.L_67:
        /*002c*/ 	.word	0x00000000
        /*0030*/ 	.short	0x0001
        /*0032*/ 	.short	0x0008
        /*0034*/ 	.byte	0x00, 0xf5, 0x21, 0x00


	//----- nvinfo : EIATTR_KPARAM_INFO
	.align		4
.L_68:
        /*0038*/ 	.byte	0x04, 0x17
        /*003a*/ 	.short	(.L_70 - .L_69)
.L_69:
        /*003c*/ 	.word	0x00000000
        /*0040*/ 	.short	0x0000
        /*0042*/ 	.short	0x0000
        /*0044*/ 	.byte	0x00, 0xf5, 0x21, 0x00


	//----- nvinfo : EIATTR_SPARSE_MMA_MASK
	.align		4
.L_70:
        /*0048*/ 	.byte	0x03, 0x50
        /*004a*/ 	.short	0x0000


	//----- nvinfo : EIATTR_MAXREG_COUNT
	.align		4
        /*004c*/ 	.byte	0x03, 0x1b
        /*004e*/ 	.short	0x00ff


	//----- nvinfo : EIATTR_MERCURY_ISA_VERSION
	.align		4
        /*0050*/ 	.byte	0x03, 0x5f
        /*0052*/ 	.short	0x0101


	//----- nvinfo : EIATTR_VRC_CTA_INIT_COUNT
	.align		4
        /*0054*/ 	.byte	0x02, 0x4a
	.zero		1
	.zero		1


	//----- nvinfo : EIATTR_EXIT_INSTR_OFFSETS
	.align		4
        /*0058*/ 	.byte	0x04, 0x1c
        /*005a*/ 	.short	(.L_72 - .L_71)


	//   ....[0]....
.L_71:
        /*005c*/ 	.word	0x00000090


	//   ....[1]....
        /*0060*/ 	.word	0x000003a0


	//   ....[2]....
        /*0064*/ 	.word	0x00000580


	//----- nvinfo : EIATTR_CRS_STACK_SIZE
	.align		4
.L_72:
        /*0068*/ 	.byte	0x04, 0x1e
        /*006a*/ 	.short	(.L_74 - .L_73)
.L_73:
        /*006c*/ 	.word	0x00000000


	//----- nvinfo : EIATTR_CBANK_PARAM_SIZE
	.align		4
.L_74:
        /*0070*/ 	.byte	0x03, 0x19
        /*0072*/ 	.short	0x0018


	//----- nvinfo : EIATTR_PARAM_CBANK
	.align		4
        /*0074*/ 	.byte	0x04, 0x0a
        /*0076*/ 	.short	(.L_76 - .L_75)
	.align		4
.L_75:
        /*0078*/ 	.word	index@(.nv.constant0._Z21update_weights_kernelPfPKffi)
        /*007c*/ 	.short	0x0380
        /*007e*/ 	.short	0x0018


	//----- nvinfo : EIATTR_SW_WAR
	.align		4
.L_76:
        /*0080*/ 	.byte	0x04, 0x36
        /*0082*/ 	.short	(.L_78 - .L_77)
.L_77:
        /*0084*/ 	.word	0x00000008
.L_78:


//--------------------- .nv.info._Z32calculate_weight_gradient_kernelPfPKfS1_iii --------------------------
	.section	.nv.info._Z32calculate_weight_gradient_kernelPfPKfS1_iii,"",@"SHT_CUDA_INFO"
	.sectionflags	@""
	.align	4


	//----- nvinfo : EIATTR_CUDA_API_VERSION
	.align		4
        /*0000*/ 	.byte	0x04, 0x37
        /*0002*/ 	.short	(.L_80 - .L_79)
.L_79:
        /*0004*/ 	.word	0x00000082


	//----- nvinfo : EIATTR_KPARAM_INFO
	.align		4
.L_80:
        /*0008*/ 	.byte	0x04, 0x17
        /*000a*/ 	.short	(.L_82 - .L_81)
.L_81:
        /*000c*/ 	.word	0x00000000
        /*0010*/ 	.short	0x0005
        /*0012*/ 	.short	0x0020
        /*0014*/ 	.byte	0x00, 0xf0, 0x11, 0x00


	//----- nvinfo : EIATTR_KPARAM_INFO
	.align		4
.L_82:
        /*0018*/ 	.byte	0x04, 0x17
        /*001a*/ 	.short	(.L_84 - .L_83)
.L_83:
        /*001c*/ 	.word	0x00000000
        /*0020*/ 	.short	0x0004
        /*0022*/ 	.short	0x001c
        /*0024*/ 	.byte	0x00, 0xf0, 0x11, 0x00


	//----- nvinfo : EIATTR_KPARAM_INFO
	.align		4
.L_84:
        /*0028*/ 	.byte	0x04, 0x17
        /*002a*/ 	.short	(.L_86 - .L_85)
.L_85:
        /*002c*/ 	.word	0x00000000
        /*0030*/ 	.short	0x0003
        /*0032*/ 	.short	0x0018
        /*0034*/ 	.byte	0x00, 0xf0, 0x11, 0x00


	//----- nvinfo : EIATTR_KPARAM_INFO
	.align		4
.L_86:
        /*0038*/ 	.byte	0x04, 0x17
        /*003a*/ 	.short	(.L_88 - .L_87)
.L_87:
        /*003c*/ 	.word	0x00000000
        /*0040*/ 	.short	0x0002
        /*0042*/ 	.short	0x0010
        /*0044*/ 	.byte	0x00, 0xf5, 0x21, 0x00


	//----- nvinfo : EIATTR_KPARAM_INFO
	.align		4
.L_88:
        /*0048*/ 	.byte	0x04, 0x17
        /*004a*/ 	.short	(.L_90 - .L_89)
.L_89:
        /*004c*/ 	.word	0x00000000
        /*0050*/ 	.short	0x0001
        /*0052*/ 	.short	0x0008
        /*0054*/ 	.byte	0x00, 0xf5, 0x21, 0x00


	//----- nvinfo : EIATTR_KPARAM_INFO
	.align		4
.L_90:
        /*0058*/ 	.byte	0x04, 0x17
        /*005a*/ 	.short	(.L_92 - .L_91)
.L_91:
        /*005c*/ 	.word	0x00000000
        /*0060*/ 	.short	0x0000
        /*0062*/ 	.short	0x0000
        /*0064*/ 	.byte	0x00, 0xf5, 0x21, 0x00


	//----- nvinfo : EIATTR_SPARSE_MMA_MASK
	.align		4
.L_92:
        /*0068*/ 	.byte	0x03, 0x50
        /*006a*/ 	.short	0x0000


	//----- nvinfo : EIATTR_MAXREG_COUNT
	.align		4
        /*006c*/ 	.byte	0x03, 0x1b
        /*006e*/ 	.short	0x00ff


	//----- nvinfo : EIATTR_MERCURY_ISA_VERSION
	.align		4
        /*0070*/ 	.byte	0x03, 0x5f
        /*0072*/ 	.short	0x0101


	//----- nvinfo : EIATTR_VRC_CTA_INIT_COUNT
	.align		4
        /*0074*/ 	.byte	0x02, 0x4a
	.zero		1
	.zero		1


	//----- nvinfo : EIATTR_EXIT_INSTR_OFFSETS
	.align		4
        /*0078*/ 	.byte	0x04, 0x1c
        /*007a*/ 	.short	(.L_94 - .L_93)


	//   ....[0]....
.L_93:
        /*007c*/ 	.word	0x000000f0


	//   ....[1]....
        /*0080*/ 	.word	0x00000a00


	//   ....[2]....
        /*0084*/ 	.word	0x00000ef0


	//----- nvinfo : EIATTR_CRS_STACK_SIZE
	.align		4
.L_94:
        /*0088*/ 	.byte	0x04, 0x1e
        /*008a*/ 	.short	(.L_96 - .L_95)
.L_95:
        /*008c*/ 	.word	0x00000000


	//----- nvinfo : EIATTR_CBANK_PARAM_SIZE
	.align		4
.L_96:
        /*0090*/ 	.byte	0x03, 0x19
        /*0092*/ 	.short	0x0024


	//----- nvinfo : EIATTR_PARAM_CBANK
	.align		4
        /*0094*/ 	.byte	0x04, 0x0a
        /*0096*/ 	.short	(.L_98 - .L_97)
	.align		4
.L_97:
        /*0098*/ 	.word	index@(.nv.constant0._Z32calculate_weight_gradient_kernelPfPKfS1_iii)
        /*009c*/ 	.short	0x0380
        /*009e*/ 	.short	0x0024


	//----- nvinfo : EIATTR_SW_WAR
	.align		4
.L_98:
        /*00a0*/ 	.byte	0x04, 0x36
        /*00a2*/ 	.short	(.L_100 - .L_99)
.L_99:
        /*00a4*/ 	.word	0x00000008
.L_100:


//--------------------- .nv.info._Z28scce_softmax_backward_kernelPKfPKhPfiif --------------------------
	.section	.nv.info._Z28scce_softmax_backward_kernelPKfPKhPfiif,"",@"SHT_CUDA_INFO"
	.sectionflags	@""
	.align	4


	//----- nvinfo : EIATTR_CUDA_API_VERSION
	.align		4
        /*0000*/ 	.byte	0x04, 0x37
        /*0002*/ 	.short	(.L_102 - .L_101)
.L_101:
        /*0004*/ 	.word	0x00000082


	//----- nvinfo : EIATTR_KPARAM_INFO
	.align		4
.L_102:
        /*0008*/ 	.byte	0x04, 0x17
        /*000a*/ 	.short	(.L_104 - .L_103)
.L_103:
        /*000c*/ 	.word	0x00000000
        /*0010*/ 	.short	0x0005
        /*0012*/ 	.short	0x0020
        /*0014*/ 	.byte	0x00, 0xf0, 0x11, 0x00


	//----- nvinfo : EIATTR_KPARAM_INFO
	.align		4
.L_104:
        /*0018*/ 	.byte	0x04, 0x17
        /*001a*/ 	.short	(.L_106 - .L_105)
.L_105:
        /*001c*/ 	.word	0x00000000
        /*0020*/ 	.short	0x0004
        /*0022*/ 	.short	0x001c
        /*0024*/ 	.byte	0x00, 0xf0, 0x11, 0x00


	//----- nvinfo : EIATTR_KPARAM_INFO
	.align		4
.L_106:
        /*0028*/ 	.byte	0x04, 0x17
        /*002a*/ 	.short	(.L_108 - .L_107)
.L_107:
        /*002c*/ 	.word	0x00000000
        /*0030*/ 	.short	0x0003
        /*0032*/ 	.short	0x0018
        /*0034*/ 	.byte	0x00, 0xf0, 0x11, 0x00


	//----- nvinfo : EIATTR_KPARAM_INFO
	.align		4
.L_108:
        /*0038*/ 	.byte	0x04, 0x17
        /*003a*/ 	.short	(.L_110 - .L_109)
.L_109:
        /*003c*/ 	.word	0x00000000
        /*0040*/ 	.short	0x0002
        /*0042*/ 	.short	0x0010
        /*0044*/ 	.byte	0x00, 0xf5, 0x21, 0x00


	//----- nvinfo : EIATTR_KPARAM_INFO
	.align		4
.L_110:
        /*0048*/ 	.byte	0x04, 0x17
        /*004a*/ 	.short	(.L_112 - .L_111)
.L_111:
        /*004c*/ 	.word	0x00000000
        /*0050*/ 	.short	0x0001
        /*0052*/ 	.short	0x0008
        /*0054*/ 	.byte	0x00, 0xf5, 0x21, 0x00


	//----- nvinfo : EIATTR_KPARAM_INFO
	.align		4
.L_112:
        /*0058*/ 	.byte	0x04, 0x17
        /*005a*/ 	.short	(.L_114 - .L_113)
.L_113:
        /*005c*/ 	.word	0x00000000
        /*0060*/ 	.short	0x0000
        /*0062*/ 	.short	0x0000
        /*0064*/ 	.byte	0x00, 0xf5, 0x21, 0x00


	//----- nvinfo : EIATTR_SPARSE_MMA_MASK
	.align		4
.L_114:
        /*0068*/ 	.byte	0x03, 0x50
        /*006a*/ 	.short	0x0000


	//----- nvinfo : EIATTR_MAXREG_COUNT
	.align		4
        /*006c*/ 	.byte	0x03, 0x1b
        /*006e*/ 	.short	0x00ff


	//----- nvinfo : EIATTR_MERCURY_ISA_VERSION
	.align		4
        /*0070*/ 	.byte	0x03, 0x5f
        /*0072*/ 	.short	0x0101


	//----- nvinfo : EIATTR_VRC_CTA_INIT_COUNT
	.align		4
        /*0074*/ 	.byte	0x02, 0x4a
	.zero		1
	.zero		1


	//----- nvinfo : EIATTR_EXIT_INSTR_OFFSETS
	.align		4
        /*0078*/ 	.byte	0x04, 0x1c
        /*007a*/ 	.short	(.L_116 - .L_115)


	//   ....[0]....
.L_115:
        /*007c*/ 	.word	0x000000c0


	//   ....[1]....
        /*0080*/ 	.word	0x00000cc0


	//----- nvinfo : EIATTR_CRS_STACK_SIZE
	.align		4
.L_116:
        /*0084*/ 	.byte	0x04, 0x1e
        /*0086*/ 	.short	(.L_118 - .L_117)
.L_117:
        /*0088*/ 	.word	0x00000000


	//----- nvinfo : EIATTR_CBANK_PARAM_SIZE
	.align		4
.L_118:
        /*008c*/ 	.byte	0x03, 0x19
        /*008e*/ 	.short	0x0024


	//----- nvinfo : EIATTR_PARAM_CBANK
	.align		4
        /*0090*/ 	.byte	0x04, 0x0a
        /*0092*/ 	.short	(.L_120 - .L_119)
	.align		4
.L_119:
        /*0094*/ 	.word	index@(.nv.constant0._Z28scce_softmax_backward_kernelPKfPKhPfiif)
        /*0098*/ 	.short	0x0380
        /*009a*/ 	.short	0x0024


	//----- nvinfo : EIATTR_SW_WAR
	.align		4
.L_120:
        /*009c*/ 	.byte	0x04, 0x36
        /*009e*/ 	.short	(.L_122 - .L_121)
.L_121:
        /*00a0*/ 	.word	0x00000008
.L_122:


//--------------------- .nv.info._Z24scce_loss_forward_kernelPKfPKhPfii --------------------------
	.section	.nv.info._Z24scce_loss_forward_kernelPKfPKhPfii,"",@"SHT_CUDA_INFO"
	.sectionflags	@""
	.align	4


	//----- nvinfo : EIATTR_CUDA_API_VERSION
	.align		4
        /*0000*/ 	.byte	0x04, 0x37
        /*0002*/ 	.short	(.L_124 - .L_123)
.L_123:
        /*0004*/ 	.word	0x00000082


	//----- nvinfo : EIATTR_KPARAM_INFO
	.align		4
.L_124:
        /*0008*/ 	.byte	0x04, 0x17
        /*000a*/ 	.short	(.L_126 - .L_125)
.L_125:
        /*000c*/ 	.word	0x00000000
        /*0010*/ 	.short	0x0004
        /*0012*/ 	.short	0x001c
        /*0014*/ 	.byte	0x00, 0xf0, 0x11, 0x00


	//----- nvinfo : EIATTR_KPARAM_INFO
	.align		4
.L_126:
        /*0018*/ 	.byte	0x04, 0x17
        /*001a*/ 	.short	(.L_128 - .L_127)
.L_127:
        /*001c*/ 	.word	0x00000000
        /*0020*/ 	.short	0x0003
        /*0022*/ 	.short	0x0018
        /*0024*/ 	.byte	0x00, 0xf0, 0x11, 0x00


	//----- nvinfo : EIATTR_KPARAM_INFO
	.align		4
.L_128:
        /*0028*/ 	.byte	0x04, 0x17
        /*002a*/ 	.short	(.L_130 - .L_129)
.L_129:
        /*002c*/ 	.word	0x00000000
        /*0030*/ 	.short	0x0002
        /*0032*/ 	.short	0x0010
        /*0034*/ 	.byte	0x00, 0xf5, 0x21, 0x00


	//----- nvinfo : EIATTR_KPARAM_INFO
	.align		4
.L_130:
        /*0038*/ 	.byte	0x04, 0x17
        /*003a*/ 	.short	(.L_132 - .L_131)
.L_131:
        /*003c*/ 	.word	0x00000000
        /*0040*/ 	.short	0x0001
        /*0042*/ 	.short	0x0008
        /*0044*/ 	.byte	0x00, 0xf5, 0x21, 0x00


	//----- nvinfo : EIATTR_KPARAM_INFO
	.align		4
.L_132:
        /*0048*/ 	.byte	0x04, 0x17
        /*004a*/ 	.short	(.L_134 - .L_133)
.L_133:
        /*004c*/ 	.word	0x00000000
        /*0050*/ 	.short	0x0000
        /*0052*/ 	.short	0x0000
        /*0054*/ 	.byte	0x00, 0xf5, 0x21, 0x00


	//----- nvinfo : EIATTR_SPARSE_MMA_MASK
	.align		4
.L_134:
        /*0058*/ 	.byte	0x03, 0x50
        /*005a*/ 	.short	0x0000


	//----- nvinfo : EIATTR_MAXREG_COUNT
	.align		4
        /*005c*/ 	.byte	0x03, 0x1b
        /*005e*/ 	.short	0x00ff


	//----- nvinfo : EIATTR_MERCURY_ISA_VERSION
	.align		4
        /*0060*/ 	.byte	0x03, 0x5f
        /*0062*/ 	.short	0x0101


	//----- nvinfo : EIATTR_VRC_CTA_INIT_COUNT
	.align		4
        /*0064*/ 	.byte	0x02, 0x4a
	.zero		1
	.zero		1


	//----- nvinfo : EIATTR_EXIT_INSTR_OFFSETS
	.align		4
        /*0068*/ 	.byte	0x04, 0x1c
        /*006a*/ 	.short	(.L_136 - .L_135)


	//   ....[0]....
.L_135:
        /*006c*/ 	.word	0x000000b0


	//   ....[1]....
        /*0070*/ 	.word	0x00000400


	//----- nvinfo : EIATTR_CRS_STACK_SIZE
	.align		4
.L_136:
        /*0074*/ 	.byte	0x04, 0x1e
        /*0076*/ 	.short	(.L_138 - .L_137)
.L_137:
        /*0078*/ 	.word	0x00000000


	//----- nvinfo : EIATTR_CBANK_PARAM_SIZE
	.align		4
.L_138:
        /*007c*/ 	.byte	0x03, 0x19
        /*007e*/ 	.short	0x0020


	//----- nvinfo : EIATTR_PARAM_CBANK
	.align		4
        /*0080*/ 	.byte	0x04, 0x0a
        /*0082*/ 	.short	(.L_140 - .L_139)
	.align		4
.L_139:
        /*0084*/ 	.word	index@(.nv.constant0._Z24scce_loss_forward_kernelPKfPKhPfii)
        /*0088*/ 	.short	0x0380
        /*008a*/ 	.short	0x0020


	//----- nvinfo : EIATTR_SW_WAR
	.align		4
.L_140:
        /*008c*/ 	.byte	0x04, 0x36
        /*008e*/ 	.short	(.L_142 - .L_141)
.L_141:
        /*0090*/ 	.word	0x00000008
.L_142:


//--------------------- .nv.info._Z7softmaxPKfPfii --------------------------
	.section	.nv.info._Z7softmaxPKfPfii,"",@"SHT_CUDA_INFO"
	.sectionflags	@""
	.align	4


	//----- nvinfo : EIATTR_CUDA_API_VERSION
	.align		4
        /*0000*/ 	.byte	0x04, 0x37
        /*0002*/ 	.short	(.L_144 - .L_143)
.L_143:
        /*0004*/ 	.word	0x00000082


	//----- nvinfo : EIATTR_KPARAM_INFO
	.align		4
.L_144:
        /*0008*/ 	.byte	0x04, 0x17
        /*000a*/ 	.short	(.L_146 - .L_145)
.L_145:
        /*000c*/ 	.word	0x00000000
        /*0010*/ 	.short	0x0003
        /*0012*/ 	.short	0x0014
        /*0014*/ 	.byte	0x00, 0xf0, 0x11, 0x00


	//----- nvinfo : EIATTR_KPARAM_INFO
	.align		4
.L_146:
        /*0018*/ 	.byte	0x04, 0x17
        /*001a*/ 	.short	(.L_148 - .L_147)
.L_147:
        /*001c*/ 	.word	0x00000000
        /*0020*/ 	.short	0x0002
        /*0022*/ 	.short	0x0010
        /*0024*/ 	.byte	0x00, 0xf0, 0x11, 0x00


	//----- nvinfo : EIATTR_KPARAM_INFO
	.align		4
.L_148:
        /*0028*/ 	.byte	0x04, 0x17
        /*002a*/ 	.short	(.L_150 - .L_149)
.L_149:
        /*002c*/ 	.word	0x00000000
        /*0030*/ 	.short	0x0001
        /*0032*/ 	.short	0x0008
        /*0034*/ 	.byte	0x00, 0xf5, 0x21, 0x00


	//----- nvinfo : EIATTR_KPARAM_INFO
	.align		4
.L_150:
        /*0038*/ 	.byte	0x04, 0x17
        /*003a*/ 	.short	(.L_152 - .L_151)
.L_151:
        /*003c*/ 	.word	0x00000000
        /*0040*/ 	.short	0x0000
        /*0042*/ 	.short	0x0000
        /*0044*/ 	.byte	0x00, 0xf5, 0x21, 0x00


	//----- nvinfo : EIATTR_SPARSE_MMA_MASK
	.align		4
.L_152:
        /*0048*/ 	.byte	0x03, 0x50
        /*004a*/ 	.short	0x0000


	//----- nvinfo : EIATTR_MAXREG_COUNT
	.align		4
        /*004c*/ 	.byte	0x03, 0x1b
        /*004e*/ 	.short	0x00ff


	//----- nvinfo : EIATTR_MERCURY_ISA_VERSION
	.align		4
        /*0050*/ 	.byte	0x03, 0x5f
        /*0052*/ 	.short	0x0101


	//----- nvinfo : EIATTR_VRC_CTA_INIT_COUNT
	.align		4
        /*0054*/ 	.byte	0x02, 0x4a
	.zero		1
	.zero		1


	//----- nvinfo : EIATTR_EXIT_INSTR_OFFSETS
	.align		4
        /*0058*/ 	.byte	0x04, 0x1c
        /*005a*/ 	.short	(.L_154 - .L_153)


	//   ....[0]....
.L_153:
        /*005c*/ 	.word	0x000000c0


	//   ....[1]....
        /*0060*/ 	.word	0x000022b0


	//----- nvinfo : EIATTR_CRS_STACK_SIZE
	.align		4
.L_154:
        /*0064*/ 	.byte	0x04, 0x1e
        /*0066*/ 	.short	(.L_156 - .L_155)
.L_155:
        /*0068*/ 	.word	0x00000000


	//----- nvinfo : EIATTR_CBANK_PARAM_SIZE
	.align		4
.L_156:
        /*006c*/ 	.byte	0x03, 0x19
        /*006e*/ 	.short	0x0018


	//----- nvinfo : EIATTR_PARAM_CBANK
	.align		4
        /*0070*/ 	.byte	0x04, 0x0a
        /*0072*/ 	.short	(.L_158 - .L_157)
	.align		4
.L_157:
        /*0074*/ 	.word	index@(.nv.constant0._Z7softmaxPKfPfii)
        /*0078*/ 	.short	0x0380
        /*007a*/ 	.short	0x0018


	//----- nvinfo : EIATTR_SW_WAR
	.align		4
.L_158:
        /*007c*/ 	.byte	0x04, 0x36
        /*007e*/ 	.short	(.L_160 - .L_159)
.L_159:
        /*0080*/ 	.word	0x00000008
.L_160:


//--------------------- .nv.info._Z13matmul_kernelPfPKfS1_iii --------------------------
	.section	.nv.info._Z13matmul_kernelPfPKfS1_iii,"",@"SHT_CUDA_INFO"
	.sectionflags	@""
	.align	4


	//----- nvinfo : EIATTR_CUDA_API_VERSION
	.align		4
        /*0000*/ 	.byte	0x04, 0x37
        /*0002*/ 	.short	(.L_162 - .L_161)
.L_161:
        /*0004*/ 	.word	0x00000082


	//----- nvinfo : EIATTR_KPARAM_INFO
	.align		4
.L_162:
        /*0008*/ 	.byte	0x04, 0x17
        /*000a*/ 	.short	(.L_164 - .L_163)
.L_163:
        /*000c*/ 	.word	0x00000000
        /*0010*/ 	.short	0x0005
        /*0012*/ 	.short	0x0020
        /*0014*/ 	.byte	0x00, 0xf0, 0x11, 0x00


	//----- nvinfo : EIATTR_KPARAM_INFO
	.align		4
.L_164:
        /*0018*/ 	.byte	0x04, 0x17
        /*001a*/ 	.short	(.L_166 - .L_165)
.L_165:
        /*001c*/ 	.word	0x00000000
        /*0020*/ 	.short	0x0004
        /*0022*/ 	.short	0x001c
        /*0024*/ 	.byte	0x00, 0xf0, 0x11, 0x00


	//----- nvinfo : EIATTR_KPARAM_INFO
	.align		4
.L_166:
        /*0028*/ 	.byte	0x04, 0x17
        /*002a*/ 	.short	(.L_168 - .L_167)
.L_167:
        /*002c*/ 	.word	0x00000000
        /*0030*/ 	.short	0x0003
        /*0032*/ 	.short	0x0018
        /*0034*/ 	.byte	0x00, 0xf0, 0x11, 0x00


	//----- nvinfo : EIATTR_KPARAM_INFO
	.align		4
.L_168:
        /*0038*/ 	.byte	0x04, 0x17
        /*003a*/ 	.short	(.L_170 - .L_169)
.L_169:
        /*003c*/ 	.word	0x00000000
        /*0040*/ 	.short	0x0002
        /*0042*/ 	.short	0x0010
        /*0044*/ 	.byte	0x00, 0xf5, 0x21, 0x00


	//----- nvinfo : EIATTR_KPARAM_INFO
	.align		4
.L_170:
        /*0048*/ 	.byte	0x04, 0x17
        /*004a*/ 	.short	(.L_172 - .L_171)
.L_171:
        /*004c*/ 	.word	0x00000000
        /*0050*/ 	.short	0x0001
        /*0052*/ 	.short	0x0008
        /*0054*/ 	.byte	0x00, 0xf5, 0x21, 0x00


	//----- nvinfo : EIATTR_KPARAM_INFO
	.align		4
.L_172:
        /*0058*/ 	.byte	0x04, 0x17
        /*005a*/ 	.short	(.L_174 - .L_173)
.L_173:
        /*005c*/ 	.word	0x00000000
        /*0060*/ 	.short	0x0000
        /*0062*/ 	.short	0x0000
        /*0064*/ 	.byte	0x00, 0xf5, 0x21, 0x00


	//----- nvinfo : EIATTR_SPARSE_MMA_MASK
	.align		4
.L_174:
        /*0068*/ 	.byte	0x03, 0x50
        /*006a*/ 	.short	0x0000


	//----- nvinfo : EIATTR_MAXREG_COUNT
	.align		4
        /*006c*/ 	.byte	0x03, 0x1b
        /*006e*/ 	.short	0x00ff


	//----- nvinfo : EIATTR_MERCURY_ISA_VERSION
	.align		4
        /*0070*/ 	.byte	0x03, 0x5f
        /*0072*/ 	.short	0x0101


	//----- nvinfo : EIATTR_VRC_CTA_INIT_COUNT
	.align		4
        /*0074*/ 	.byte	0x02, 0x4a
	.zero		1
	.zero		1


	//----- nvinfo : EIATTR_EXIT_INSTR_OFFSETS
	.align		4
        /*0078*/ 	.byte	0x04, 0x1c
        /*007a*/ 	.short	(.L_176 - .L_175)


	//   ....[0]....
.L_175:
        /*007c*/ 	.word	0x000000f0


	//   ....[1]....
        /*0080*/ 	.word	0x000009a0


	//   ....[2]....
        /*0084*/ 	.word	0x00000e90


	//----- nvinfo : EIATTR_CRS_STACK_SIZE
	.align		4
.L_176:
        /*0088*/ 	.byte	0x04, 0x1e
        /*008a*/ 	.short	(.L_178 - .L_177)
.L_177:
        /*008c*/ 	.word	0x00000000


	//----- nvinfo : EIATTR_CBANK_PARAM_SIZE
	.align		4
.L_178:
        /*0090*/ 	.byte	0x03, 0x19
        /*0092*/ 	.short	0x0024


	//----- nvinfo : EIATTR_PARAM_CBANK
	.align		4
        /*0094*/ 	.byte	0x04, 0x0a
        /*0096*/ 	.short	(.L_180 - .L_179)
	.align		4
.L_179:
        /*0098*/ 	.word	index@(.nv.constant0._Z13matmul_kernelPfPKfS1_iii)
        /*009c*/ 	.short	0x0380
        /*009e*/ 	.short	0x0024


	//----- nvinfo : EIATTR_SW_WAR
	.align		4
.L_180:
        /*00a0*/ 	.byte	0x04, 0x36
        /*00a2*/ 	.short	(.L_182 - .L_181)
.L_181:
        /*00a4*/ 	.word	0x00000008
.L_182:


//--------------------- .nv.info._Z20init_weights_uniformPfmm --------------------------
	.section	.nv.info._Z20init_weights_uniformPfmm,"",@"SHT_CUDA_INFO"
	.sectionflags	@""
	.align	4


	//----- nvinfo : EIATTR_CUDA_API_VERSION
	.align		4
        /*0000*/ 	.byte	0x04, 0x37
        /*0002*/ 	.short	(.L_184 - .L_183)
.L_183:
        /*0004*/ 	.word	0x00000082


	//----- nvinfo : EIATTR_KPARAM_INFO
	.align		4
.L_184:
        /*0008*/ 	.byte	0x04, 0x17
        /*000a*/ 	.short	(.L_186 - .L_185)
.L_185:
        /*000c*/ 	.word	0x00000000
        /*0010*/ 	.short	0x0002
        /*0012*/ 	.short	0x0010
        /*0014*/ 	.byte	0x00, 0xf0, 0x21, 0x00


	//----- nvinfo : EIATTR_KPARAM_INFO
	.align		4
.L_186:
        /*0018*/ 	.byte	0x04, 0x17
        /*001a*/ 	.short	(.L_188 - .L_187)
.L_187:
        /*001c*/ 	.word	0x00000000
        /*0020*/ 	.short	0x0001
        /*0022*/ 	.short	0x0008
        /*0024*/ 	.byte	0x00, 0xf0, 0x21, 0x00


	//----- nvinfo : EIATTR_KPARAM_INFO
	.align		4
.L_188:
        /*0028*/ 	.byte	0x04, 0x17
        /*002a*/ 	.short	(.L_190 - .L_189)
.L_189:
        /*002c*/ 	.word	0x00000000
        /*0030*/ 	.short	0x0000
        /*0032*/ 	.short	0x0000
        /*0034*/ 	.byte	0x00, 0xf5, 0x21, 0x00


	//----- nvinfo : EIATTR_SPARSE_MMA_MASK
	.align		4
.L_190:
        /*0038*/ 	.byte	0x03, 0x50
        /*003a*/ 	.short	0x0000


	//----- nvinfo : EIATTR_MAXREG_COUNT
	.align		4
        /*003c*/ 	.byte	0x03, 0x1b
        /*003e*/ 	.short	0x00ff


	//----- nvinfo : EIATTR_MERCURY_ISA_VERSION
	.align		4
        /*0040*/ 	.byte	0x03, 0x5f
        /*0042*/ 	.short	0x0101


	//----- nvinfo : EIATTR_VRC_CTA_INIT_COUNT
	.align		4
        /*0044*/ 	.byte	0x02, 0x4a
	.zero		1
	.zero		1


	//----- nvinfo : EIATTR_EXIT_INSTR_OFFSETS
	.align		4
        /*0048*/ 	.byte	0x04, 0x1c
        /*004a*/ 	.short	(.L_192 - .L_191)


	//   ....[0]....
.L_191:
        /*004c*/ 	.word	0x000000a0


	//   ....[1]....
        /*0050*/ 	.word	0x00000350


	//----- nvinfo : EIATTR_CRS_STACK_SIZE
	.align		4
.L_192:
        /*0054*/ 	.byte	0x04, 0x1e
        /*0056*/ 	.short	(.L_194 - .L_193)
.L_193:
        /*0058*/ 	.word	0x00000000


	//----- nvinfo : EIATTR_CBANK_PARAM_SIZE
	.align		4
.L_194:
        /*005c*/ 	.byte	0x03, 0x19
        /*005e*/ 	.short	0x0018


	//----- nvinfo : EIATTR_PARAM_CBANK
	.align		4
        /*0060*/ 	.byte	0x04, 0x0a
        /*0062*/ 	.short	(.L_196 - .L_195)
	.align		4
.L_195:
        /*0064*/ 	.word	index@(.nv.constant0._Z20init_weights_uniformPfmm)
        /*0068*/ 	.short	0x0380
        /*006a*/ 	.short	0x0018


	//----- nvinfo : EIATTR_SW_WAR
	.align		4
.L_196:
        /*006c*/ 	.byte	0x04, 0x36
        /*006e*/ 	.short	(.L_198 - .L_197)
.L_197:
        /*0070*/ 	.word	0x00000008
.L_198:


//--------------------- .nv.info._Z21convert_and_normalizePKhPfi --------------------------
	.section	.nv.info._Z21convert_and_normalizePKhPfi,"",@"SHT_CUDA_INFO"
	.sectionflags	@""
	.align	4


	//----- nvinfo : EIATTR_CUDA_API_VERSION
	.align		4
        /*0000*/ 	.byte	0x04, 0x37
        /*0002*/ 	.short	(.L_200 - .L_199)
.L_199:
        /*0004*/ 	.word	0x00000082


	//----- nvinfo : EIATTR_KPARAM_INFO
	.align		4
.L_200:
        /*0008*/ 	.byte	0x04, 0x17
        /*000a*/ 	.short	(.L_202 - .L_201)
.L_201:
        /*000c*/ 	.word	0x00000000
        /*0010*/ 	.short	0x0002
        /*0012*/ 	.short	0x0010
        /*0014*/ 	.byte	0x00, 0xf0, 0x11, 0x00


	//----- nvinfo : EIATTR_KPARAM_INFO
	.align		4
.L_202:
        /*0018*/ 	.byte	0x04, 0x17
        /*001a*/ 	.short	(.L_204 - .L_203)
.L_203:
        /*001c*/ 	.word	0x00000000
        /*0020*/ 	.short	0x0001
        /*0022*/ 	.short	0x0008
        /*0024*/ 	.byte	0x00, 0xf5, 0x21, 0x00


	//----- nvinfo : EIATTR_KPARAM_INFO
	.align		4
.L_204:
        /*0028*/ 	.byte	0x04, 0x17
        /*002a*/ 	.short	(.L_206 - .L_205)
.L_205:
        /*002c*/ 	.word	0x00000000
        /*0030*/ 	.short	0x0000
        /*0032*/ 	.short	0x0000
        /*0034*/ 	.byte	0x00, 0xf5, 0x21, 0x00


	//----- nvinfo : EIATTR_SPARSE_MMA_MASK
	.align		4
.L_206:
        /*0038*/ 	.byte	0x03, 0x50
        /*003a*/ 	.short	0x0000


	//----- nvinfo : EIATTR_MAXREG_COUNT
	.align		4
        /*003c*/ 	.byte	0x03, 0x1b
        /*003e*/ 	.short	0x00ff


	//----- nvinfo : EIATTR_MERCURY_ISA_VERSION
	.align		4
        /*0040*/ 	.byte	0x03, 0x5f
        /*0042*/ 	.short	0x0101


	//----- nvinfo : EIATTR_VRC_CTA_INIT_COUNT
	.align		4
        /*0044*/ 	.byte	0x02, 0x4a
	.zero		1
	.zero		1


	//----- nvinfo : EIATTR_EXIT_INSTR_OFFSETS
	.align		4
        /*0048*/ 	.byte	0x04, 0x1c
        /*004a*/ 	.short	(.L_208 - .L_207)


	//   ....[0]....
.L_207:
        /*004c*/ 	.word	0x00000090


	//   ....[1]....
        /*0050*/ 	.word	0x00000450


	//   ....[2]....
        /*0054*/ 	.word	0x000009b0


	//----- nvinfo : EIATTR_CRS_STACK_SIZE
	.align		4
.L_208:
        /*0058*/ 	.byte	0x04, 0x1e
        /*005a*/ 	.short	(.L_210 - .L_209)
.L_209:
        /*005c*/ 	.word	0x00000000


	//----- nvinfo : EIATTR_CBANK_PARAM_SIZE
	.align		4
.L_210:
        /*0060*/ 	.byte	0x03, 0x19
        /*0062*/ 	.short	0x0014


	//----- nvinfo : EIATTR_PARAM_CBANK
	.align		4
        /*0064*/ 	.byte	0x04, 0x0a
        /*0066*/ 	.short	(.L_212 - .L_211)
	.align		4
.L_211:
        /*0068*/ 	.word	index@(.nv.constant0._Z21convert_and_normalizePKhPfi)
        /*006c*/ 	.short	0x0380
        /*006e*/ 	.short	0x0014


	//----- nvinfo : EIATTR_SW_WAR
	.align		4
.L_212:
        /*0070*/ 	.byte	0x04, 0x36
        /*0072*/ 	.short	(.L_214 - .L_213)
.L_213:
        /*0074*/ 	.word	0x00000008
.L_214:


//--------------------- .nv.callgraph             --------------------------
	.section	.nv.callgraph,"",@"SHT_CUDA_CALLGRAPH"
	.align	4
	.sectionentsize	8
	.align		4
        /*0000*/ 	.word	0x00000000
	.align		4
        /*0004*/ 	.word	0xffffffff
	.align		4
        /*0008*/ 	.word	0x00000000
	.align		4
        /*000c*/ 	.word	0xfffffffe
	.align		4
        /*0010*/ 	.word	0x00000000
	.align		4
        /*0014*/ 	.word	0xfffffffd
	.align		4
        /*0018*/ 	.word	0x00000000
	.align		4
        /*001c*/ 	.word	0xfffffffc


//--------------------- .nv.constant4             --------------------------
	.section	.nv.constant4,"a",@progbits
	.align	8
	.align		8
.nv.constant4:
        /*0000*/ 	.dword	precalc_xorwow_matrix
	.align		8
        /*0008*/ 	.dword	precalc_xorwow_offset_matrix
	.align		8
        /*0010*/ 	.dword	mrg32k3aM1
	.align		8
        /*0018*/ 	.dword	mrg32k3aM2
	.align		8
        /*0020*/ 	.dword	mrg32k3aM1SubSeq
	.align		8
        /*0028*/ 	.dword	mrg32k3aM2SubSeq
	.align		8
        /*0030*/ 	.dword	mrg32k3aM1Seq
	.align		8
        /*0038*/ 	.dword	mrg32k3aM2Seq


//--------------------- .nv.constant3             --------------------------
	.section	.nv.constant3,"a",@progbits
	.align	8
.nv.constant3:
	.type		__cr_lgamma_table,@object
	.size		__cr_lgamma_table,(.L_8 - __cr_lgamma_table)
__cr_lgamma_table:
        /*0000*/ 	.byte	0x00, 0x00, 0x00, 0x00, 0x00, 0x00, 0x00, 0x00, 0x00, 0x00, 0x00, 0x00, 0x00, 0x00, 0x00, 0x00
        /*0010*/ 	.byte	0xef, 0x39, 0xfa, 0xfe, 0x42, 0x2e, 0xe6, 0x3f, 0x02, 0x20, 0x2a, 0xfa, 0x0b, 0xab, 0xfc, 0x3f
        /*0020*/ 	.byte	0xf9, 0x2c, 0x92, 0x7c, 0xa7, 0x6c, 0x09, 0x40, 0xc9, 0x79, 0x44, 0x3c, 0x64, 0x26, 0x13, 0x40
        /*0030*/ 	.byte	0xca, 0x01, 0xcf, 0x3a, 0x27, 0x51, 0x1a, 0x40, 0x30, 0xcc, 0x2d, 0xf3, 0xe1, 0x0c, 0x21, 0x40
        /*0040*/ 	.byte	0x0d, 0xb7, 0xfc, 0x82, 0x8e, 0x35, 0x25, 0x40
.L_8:


//--------------------- .text._Z21update_weights_kernelPfPKffi --------------------------
	.section	.text._Z21update_weights_kernelPfPKffi,"ax",@progbits
	.align	128
        .global         _Z21update_weights_kernelPfPKffi
        .type           _Z21update_weights_kernelPfPKffi,@function
        .size           _Z21update_weights_kernelPfPKffi,(.L_x_102 - _Z21update_weights_kernelPfPKffi)
        .other          _Z21update_weights_kernelPfPKffi,@"STO_CUDA_ENTRY STV_DEFAULT"
_Z21update_weights_kernelPfPKffi:
.text._Z21update_weights_kernelPfPKffi:
[----:B------:R-:W-:Y:S01]  /*0000*/  LDC R1, c[0x0][0x37c] ;  /* 0x0000df00ff017b82 */ /* 0x000fe20000000800 */
[----:B------:R-:W0:Y:S07]  /*0010*/  S2R R3, SR_TID.X ;  /* 0x0000000000037919 */ /* 0x000e2e0000002100 */
[----:B------:R-:W0:Y:S01]  /*0020*/  S2UR UR4, SR_CTAID.X ;  /* 0x00000000000479c3 */ /* 0x000e220000002500 */
[----:B------:R-:W1:Y:S07]  /*0030*/  LDCU UR6, c[0x0][0x394] ;  /* 0x00007280ff0677ac */ /* 0x000e6e0008000800 */
[----:B------:R-:W0:Y:S01]  /*0040*/  LDC R0, c[0x0][0x360] ;  /* 0x0000d800ff007b82 */ /* 0x000e220000000800 */
[----:B------:R-:W2:Y:S01]  /*0050*/  LDCU UR5, c[0x0][0x370] ;  /* 0x00006e00ff0577ac */ /* 0x000ea20008000800 */
[----:B0-----:R-:W-:-:S02]  /*0060*/  IMAD R3, R0, UR4, R3 ;  /* 0x0000000400037c24 */ /* 0x001fc4000f8e0203 */
[----:B--2---:R-:W-:-:S03]  /*0070*/  IMAD R0, R0, UR5, RZ ;  /* 0x0000000500007c24 */ /* 0x004fc6000f8e02ff */
[----:B-1----:R-:W-:-:S13]  /*0080*/  ISETP.GE.AND P0, PT, R3, UR6, PT ;  /* 0x0000000603007c0c */ /* 0x002fda000bf06270 */
[----:B------:R-:W-:Y:S05]  /*0090*/  @P0 EXIT ;  /* 0x000000000000094d */ /* 0x000fea0003800000 */
[----:B------:R-:W0:Y:S01]  /*00a0*/  I2F.U32.RP R8, R0 ;  /* 0x0000000000087306 */ /* 0x000e220000209000 */
[C---:B------:R-:W-:Y:S01]  /*00b0*/  IMAD.IADD R2, R0.reuse, 0x1, R3 ;  /* 0x0000000100027824 */ /* 0x040fe200078e0203 */
[----:B------:R-:W-:Y:S01]  /*00c0*/  IADD3 R9, PT, PT, RZ, -R0, RZ ;  /* 0x80000000ff097210 */ /* 0x000fe20007ffe0ff */
[----:B------:R-:W1:Y:S01]  /*00d0*/  LDCU UR8, c[0x0][0x390] ;  /* 0x00007200ff0877ac */ /* 0x000e620008000800 */
[----:B------:R-:W-:Y:S01]  /*00e0*/  ISETP.NE.U32.AND P2, PT, R0, RZ, PT ;  /* 0x000000ff0000720c */ /* 0x000fe20003f45070 */
[----:B------:R-:W-:Y:S01]  /*00f0*/  BSSY.RECONVERGENT B0, `(.L_x_0) ;  /* 0x000002a000007945 */ /* 0x000fe20003800200 */
[C---:B------:R-:W-:Y:S01]  /*0100*/  ISETP.GE.AND P0, PT, R2.reuse, UR6, PT ;  /* 0x0000000602007c0c */ /* 0x040fe2000bf06270 */
[----:B------:R-:W2:Y:S01]  /*0110*/  LDCU.64 UR4, c[0x0][0x358] ;  /* 0x00006b00ff0477ac */ /* 0x000ea20008000a00 */
[----:B------:R-:W-:Y:S02]  /*0120*/  VIMNMX R7, PT, PT, R2, UR6, !PT ;  /* 0x0000000602077c48 */ /* 0x000fe4000ffe0100 */
[----:B------:R-:W-:Y:S01]  /*0130*/  SEL R6, RZ, 0x1, P0 ;  /* 0x00000001ff067807 */ /* 0x000fe20000000000 */
[----:B------:R-:W3:Y:S03]  /*0140*/  LDCU UR7, c[0x0][0x390] ;  /* 0x00007200ff0777ac */ /* 0x000ee60008000800 */
[----:B------:R-:W-:Y:S01]  /*0150*/  IADD3 R7, PT, PT, R7, -R2, -R6 ;  /* 0x8000000207077210 */ /* 0x000fe20007ffe806 */
[----:B0-----:R-:W0:Y:S02]  /*0160*/  MUFU.RCP R8, R8 ;  /* 0x0000000800087308 */ /* 0x001e240000001000 */
[----:B0-----:R-:W-:-:S06]  /*0170*/  IADD3 R4, PT, PT, R8, 0xffffffe, RZ ;  /* 0x0ffffffe08047810 */ /* 0x001fcc0007ffe0ff */
[----:B------:R0:W4:Y:S02]  /*0180*/  F2I.FTZ.U32.TRUNC.NTZ R5, R4 ;  /* 0x0000000400057305 */ /* 0x000124000021f000 */
[----:B0-----:R-:W-:Y:S02]  /*0190*/  HFMA2 R4, -RZ, RZ, 0, 0 ;  /* 0x00000000ff047431 */ /* 0x001fe400000001ff */
[----:B----4-:R-:W-:-:S04]  /*01a0*/  IMAD R9, R9, R5, RZ ;  /* 0x0000000509097224 */ /* 0x010fc800078e02ff */
[----:B------:R-:W-:-:S06]  /*01b0*/  IMAD.HI.U32 R8, R5, R9, R4 ;  /* 0x0000000905087227 */ /* 0x000fcc00078e0004 */
[----:B------:R-:W-:-:S05]  /*01c0*/  IMAD.HI.U32 R5, R8, R7, RZ ;  /* 0x0000000708057227 */ /* 0x000fca00078e00ff */
[----:B------:R-:W-:-:S05]  /*01d0*/  IADD3 R2, PT, PT, -R5, RZ, RZ ;  /* 0x000000ff05027210 */ /* 0x000fca0007ffe1ff */
[----:B------:R-:W-:-:S05]  /*01e0*/  IMAD R7, R0, R2, R7 ;  /* 0x0000000200077224 */ /* 0x000fca00078e0207 */
[----:B------:R-:W-:-:S13]  /*01f0*/  ISETP.GE.U32.AND P0, PT, R7, R0, PT ;  /* 0x000000000700720c */ /* 0x000fda0003f06070 */
[----:B------:R-:W-:Y:S01]  /*0200*/  @P0 IMAD.IADD R7, R7, 0x1, -R0 ;  /* 0x0000000107070824 */ /* 0x000fe200078e0a00 */
[----:B------:R-:W-:-:S04]  /*0210*/  @P0 IADD3 R5, PT, PT, R5, 0x1, RZ ;  /* 0x0000000105050810 */ /* 0x000fc80007ffe0ff */
[----:B------:R-:W-:-:S13]  /*0220*/  ISETP.GE.U32.AND P1, PT, R7, R0, PT ;  /* 0x000000000700720c */ /* 0x000fda0003f26070 */
[----:B------:R-:W-:Y:S02]  /*0230*/  @P1 IADD3 R5, PT, PT, R5, 0x1, RZ ;  /* 0x0000000105051810 */ /* 0x000fe40007ffe0ff */
[----:B------:R-:W-:-:S05]  /*0240*/  @!P2 LOP3.LUT R5, RZ, R0, RZ, 0x33, !PT ;  /* 0x00000000ff05a212 */ /* 0x000fca00078e33ff */
[----:B------:R-:W-:-:S05]  /*0250*/  IMAD.IADD R2, R6, 0x1, R5 ;  /* 0x0000000106027824 */ /* 0x000fca00078e0205 */
[C---:B------:R-:W-:Y:S02]  /*0260*/  LOP3.LUT R4, R2.reuse, 0x3, RZ, 0xc0, !PT ;  /* 0x0000000302047812 */ /* 0x040fe400078ec0ff */
[----:B------:R-:W-:Y:S02]  /*0270*/  ISETP.GE.U32.AND P1, PT, R2, 0x3, PT ;  /* 0x000000030200780c */ /* 0x000fe40003f26070 */
[----:B------:R-:W-:-:S13]  /*0280*/  ISETP.NE.AND P0, PT, R4, 0x3, PT ;  /* 0x000000030400780c */ /* 0x000fda0003f05270 */
[----:B-123--:R-:W-:Y:S05]  /*0290*/  @!P0 BRA `(.L_x_1) ;  /* 0x00000000003c8947 */ /* 0x00efea0003800000 */
[----:B------:R-:W0:Y:S01]  /*02a0*/  LDC.64 R8, c[0x0][0x380] ;  /* 0x0000e000ff087b82 */ /* 0x000e220000000a00 */
[----:B------:R-:W-:-:S04]  /*02b0*/  IADD3 R2, PT, PT, R2, 0x1, RZ ;  /* 0x0000000102027810 */ /* 0x000fc80007ffe0ff */
[----:B------:R-:W-:-:S03]  /*02c0*/  LOP3.LUT R2, R2, 0x3, RZ, 0xc0, !PT ;  /* 0x0000000302027812 */ /* 0x000fc600078ec0ff */
[----:B------:R-:W1:Y:S01]  /*02d0*/  LDC.64 R10, c[0x0][0x388] ;  /* 0x0000e200ff0a7b82 */ /* 0x000e620000000a00 */
[----:B------:R-:W-:-:S07]  /*02e0*/  IADD3 R2, PT, PT, -R2, RZ, RZ ;  /* 0x000000ff02027210 */ /* 0x000fce0007ffe1ff */
.L_x_2:
[----:B-1----:R-:W-:-:S04]  /*02f0*/  IMAD.WIDE R6, R3, 0x4, R10 ;  /* 0x0000000403067825 */ /* 0x002fc800078e020a */
[----:B0-2---:R-:W-:Y:S02]  /*0300*/  IMAD.WIDE R4, R3, 0x4, R8 ;  /* 0x0000000403047825 */ /* 0x005fe400078e0208 */
[----:B------:R-:W2:Y:S04]  /*0310*/  LDG.E R6, desc[UR4][R6.64] ;  /* 0x0000000406067981 */ /* 0x000ea8000c1e1900 */
[----:B------:R-:W2:Y:S01]  /*0320*/  LDG.E R13, desc[UR4][R4.64] ;  /* 0x00000004040d7981 */ /* 0x000ea2000c1e1900 */
[----:B------:R-:W-:Y:S01]  /*0330*/  VIADD R2, R2, 0x1 ;  /* 0x0000000102027836 */ /* 0x000fe20000000000 */
[----:B------:R-:W-:-:S04]  /*0340*/  IADD3 R3, PT, PT, R0, R3, RZ ;  /* 0x0000000300037210 */ /* 0x000fc80007ffe0ff */
[----:B------:R-:W-:Y:S01]  /*0350*/  ISETP.NE.AND P0, PT, R2, RZ, PT ;  /* 0x000000ff0200720c */ /* 0x000fe20003f05270 */
[----:B--2---:R-:W-:-:S05]  /*0360*/  FFMA R13, -R6, UR7, R13 ;  /* 0x00000007060d7c23 */ /* 0x004fca000800010d */
[----:B------:R2:W-:Y:S07]  /*0370*/  STG.E desc[UR4][R4.64], R13 ;  /* 0x0000000d04007986 */ /* 0x0005ee000c101904 */
[----:B------:R-:W-:Y:S05]  /*0380*/  @P0 BRA `(.L_x_2) ;  /* 0xfffffffc00d80947 */ /* 0x000fea000383ffff */
.L_x_1:
[----:B------:R-:W-:Y:S05]  /*0390*/  BSYNC.RECONVERGENT B0 ;  /* 0x0000000000007941 */ /* 0x000fea0003800200 */
.L_x_0:
[----:B------:R-:W-:Y:S05]  /*03a0*/  @!P1 EXIT ;  /* 0x000000000000994d */ /* 0x000fea0003800000 */
.L_x_3:
[----:B-12---:R-:W0:Y:S08]  /*03b0*/  LDC.64 R4, c[0x0][0x388] ;  /* 0x0000e200ff047b82 */ /* 0x006e300000000a00 */
[----:B------:R-:W1:Y:S01]  /*03c0*/  LDC.64 R6, c[0x0][0x380] ;  /* 0x0000e000ff067b82 */ /* 0x000e620000000a00 */
[----:B0-----:R-:W-:-:S05]  /*03d0*/  IMAD.WIDE R12, R3, 0x4, R4 ;  /* 0x00000004030c7825 */ /* 0x001fca00078e0204 */
[----:B------:R-:W2:Y:S01]  /*03e0*/  LDG.E R2, desc[UR4][R12.64] ;  /* 0x000000040c027981 */ /* 0x000ea2000c1e1900 */
[----:B-1----:R-:W-:-:S05]  /*03f0*/  IMAD.WIDE R14, R3, 0x4, R6 ;  /* 0x00000004030e7825 */ /* 0x002fca00078e0206 */
[----:B------:R-:W2:Y:S01]  /*0400*/  LDG.E R5, desc[UR4][R14.64] ;  /* 0x000000040e057981 */ /* 0x000ea2000c1e1900 */
[----:B------:R-:W-:-:S04]  /*0410*/  IMAD.WIDE R6, R0, 0x4, R14 ;  /* 0x0000000400067825 */ /* 0x000fc800078e020e */
[----:B--2---:R-:W-:Y:S01]  /*0420*/  FFMA R17, -R2, UR8, R5 ;  /* 0x0000000802117c23 */ /* 0x004fe20008000105 */
[----:B------:R-:W-:-:S04]  /*0430*/  IMAD.WIDE R4, R0, 0x4, R12 ;  /* 0x0000000400047825 */ /* 0x000fc800078e020c */
[----:B------:R0:W-:Y:S04]  /*0440*/  STG.E desc[UR4][R14.64], R17 ;  /* 0x000000110e007986 */ /* 0x0001e8000c101904 */
[----:B------:R-:W2:Y:S04]  /*0450*/  LDG.E R2, desc[UR4][R4.64] ;  /* 0x0000000404027981 */ /* 0x000ea8000c1e1900 */
[----:B------:R-:W2:Y:S01]  /*0460*/  LDG.E R9, desc[UR4][R6.64] ;  /* 0x0000000406097981 */ /* 0x000ea2000c1e1900 */
[----:B------:R-:W-:-:S04]  /*0470*/  IMAD.WIDE R10, R0, 0x4, R6 ;  /* 0x00000004000a7825 */ /* 0x000fc800078e0206 */
[----:B--2---:R-:W-:Y:S01]  /*0480*/  FFMA R19, -R2, UR8, R9 ;  /* 0x0000000802137c23 */ /* 0x004fe20008000109 */
[----:B------:R-:W-:-:S04]  /*0490*/  IMAD.WIDE R8, R0, 0x4, R4 ;  /* 0x0000000400087825 */ /* 0x000fc800078e0204 */
[----:B------:R1:W-:Y:S04]  /*04a0*/  STG.E desc[UR4][R6.64], R19 ;  /* 0x0000001306007986 */ /* 0x0003e8000c101904 */
[----:B------:R-:W2:Y:S04]  /*04b0*/  LDG.E R2, desc[UR4][R8.64] ;  /* 0x0000000408027981 */ /* 0x000ea8000c1e1900 */
[----:B------:R-:W2:Y:S01]  /*04c0*/  LDG.E R13, desc[UR4][R10.64] ;  /* 0x000000040a0d7981 */ /* 0x000ea2000c1e1900 */
[----:B0-----:R-:W-:-:S04]  /*04d0*/  IMAD.WIDE R14, R0, 0x4, R10 ;  /* 0x00000004000e7825 */ /* 0x001fc800078e020a */
[----:B--2---:R-:W-:Y:S01]  /*04e0*/  FFMA R21, -R2, UR8, R13 ;  /* 0x0000000802157c23 */ /* 0x004fe2000800010d */
[----:B------:R-:W-:-:S04]  /*04f0*/  IMAD.WIDE R12, R0, 0x4, R8 ;  /* 0x00000004000c7825 */ /* 0x000fc800078e0208 */
[----:B------:R1:W-:Y:S04]  /*0500*/  STG.E desc[UR4][R10.64], R21 ;  /* 0x000000150a007986 */ /* 0x0003e8000c101904 */
[----:B------:R-:W2:Y:S04]  /*0510*/  LDG.E R12, desc[UR4][R12.64] ;  /* 0x000000040c0c7981 */ /* 0x000ea8000c1e1900 */
[----:B------:R-:W2:Y:S01]  /*0520*/  LDG.E R5, desc[UR4][R14.64] ;  /* 0x000000040e057981 */ /* 0x000ea2000c1e1900 */
[----:B------:R-:W-:-:S04]  /*0530*/  LEA R3, R0, R3, 0x2 ;  /* 0x0000000300037211 */ /* 0x000fc800078e10ff */
[----:B------:R-:W-:Y:S01]  /*0540*/  ISETP.GE.AND P0, PT, R3, UR6, PT ;  /* 0x0000000603007c0c */ /* 0x000fe2000bf06270 */
[----:B--2---:R-:W-:-:S05]  /*0550*/  FFMA R5, -R12, UR8, R5 ;  /* 0x000000080c057c23 */ /* 0x004fca0008000105 */
[----:B------:R1:W-:Y:S07]  /*0560*/  STG.E desc[UR4][R14.64], R5 ;  /* 0x000000050e007986 */ /* 0x0003ee000c101904 */
[----:B------:R-:W-:Y:S05]  /*0570*/  @!P0 BRA `(.L_x_3) ;  /* 0xfffffffc008c8947 */ /* 0x000fea000383ffff */
[----:B------:R-:W-:Y:S05]  /*0580*/  EXIT ;  /* 0x000000000000794d */ /* 0x000fea0003800000 */
.L_x_4:
[----:B------:R-:W-:-:S00]  /*0590*/  BRA `(.L_x_4) ;  /* 0xfffffffc00fc7947 */ /* 0x000fc0000383ffff */
[----:B------:R-:W-:-:S00]  /*05a0*/  NOP ;  /* 0x0000000000007918 */ /* 0x000fc00000000000 */
        /* <DEDUP_REMOVED lines=13> */
.L_x_102:


//--------------------- .text._Z32calculate_weight_gradient_kernelPfPKfS1_iii --------------------------
	.section	.text._Z32calculate_weight_gradient_kernelPfPKfS1_iii,"ax",@progbits
	.align	128
        .global         _Z32calculate_weight_gradient_kernelPfPKfS1_iii
        .type           _Z32calculate_weight_gradient_kernelPfPKfS1_iii,@function
        .size           _Z32calculate_weight_gradient_kernelPfPKfS1_iii,(.L_x_103 - _Z32calculate_weight_gradient_kernelPfPKfS1_iii)
        .other          _Z32calculate_weight_gradient_kernelPfPKfS1_iii,@"STO_CUDA_ENTRY STV_DEFAULT"
_Z32calculate_weight_gradient_kernelPfPKfS1_iii:
.text._Z32calculate_weight_gradient_kernelPfPKfS1_iii:
[----:B------:R-:W-:Y:S01]  /*0000*/  LDC R1, c[0x0][0x37c] ;  /* 0x0000df00ff017b82 */ /* 0x000fe20000000800 */
[----:B------:R-:W0:Y:S07]  /*0010*/  S2R R5, SR_TID.X ;  /* 0x0000000000057919 */ /* 0x000e2e0000002100 */
[----:B------:R-:W0:Y:S01]  /*0020*/  S2UR UR4, SR_CTAID.X ;  /* 0x00000000000479c3 */ /* 0x000e220000002500 */
[----:B------:R-:W1:Y:S01]  /*0030*/  LDCU UR8, c[0x0][0x398] ;  /* 0x00007300ff0877ac */ /* 0x000e620008000800 */
[----:B------:R-:W2:Y:S06]  /*0040*/  S2R R0, SR_TID.Y ;  /* 0x0000000000007919 */ /* 0x000eac0000002200 */
[----:B------:R-:W0:Y:S08]  /*0050*/  LDC R2, c[0x0][0x360] ;  /* 0x0000d800ff027b82 */ /* 0x000e300000000800 */
[----:B------:R-:W2:Y:S08]  /*0060*/  S2UR UR5, SR_CTAID.Y ;  /* 0x00000000000579c3 */ /* 0x000eb00000002600 */
[----:B------:R-:W2:Y:S01]  /*0070*/  LDC R3, c[0x0][0x364] ;  /* 0x0000d900ff037b82 */ /* 0x000ea20000000800 */
[----:B------:R-:W3:Y:S01]  /*0080*/  LDCU UR6, c[0x0][0x370] ;  /* 0x00006e00ff0677ac */ /* 0x000ee20008000800 */
[----:B------:R-:W4:Y:S01]  /*0090*/  LDCU UR7, c[0x0][0x374] ;  /* 0x00006e80ff0777ac */ /* 0x000f220008000800 */
[----:B0-----:R-:W-:-:S05]  /*00a0*/  IMAD R5, R2, UR4, R5 ;  /* 0x0000000402057c24 */ /* 0x001fca000f8e0205 */
[----:B-1----:R-:W-:Y:S01]  /*00b0*/  ISETP.GE.AND P0, PT, R5, UR8, PT ;  /* 0x0000000805007c0c */ /* 0x002fe2000bf06270 */
[----:B---3--:R-:W-:Y:S02]  /*00c0*/  IMAD R2, R2, UR6, RZ ;  /* 0x0000000602027c24 */ /* 0x008fe4000f8e02ff */
[C---:B--2---:R-:W-:Y:S02]  /*00d0*/  IMAD R0, R3.reuse, UR5, R0 ;  /* 0x0000000503007c24 */ /* 0x044fe4000f8e0200 */
[----:B----4-:R-:W-:-:S08]  /*00e0*/  IMAD R3, R3, UR7, RZ ;  /* 0x0000000703037c24 */ /* 0x010fd0000f8e02ff */
[----:B------:R-:W-:Y:S05]  /*00f0*/  @P0 EXIT ;  /* 0x000000000000094d */ /* 0x000fea0003800000 */
[----:B------:R-:W0:Y:S01]  /*0100*/  LDCU UR4, c[0x0][0x3a0] ;  /* 0x00007400ff0477ac */ /* 0x000e220008000800 */
[----:B------:R-:W1:Y:S01]  /*0110*/  LDCU.64 UR6, c[0x0][0x358] ;  /* 0x00006b00ff0677ac */ /* 0x000e620008000a00 */
[----:B0-----:R-:W-:-:S09]  /*0120*/  UISETP.GE.AND UP0, UPT, UR4, 0x1, UPT ;  /* 0x000000010400788c */ /* 0x001fd2000bf06270 */
[----:B-1----:R-:W-:Y:S05]  /*0130*/  BRA.U !UP0, `(.L_x_5) ;  /* 0x0000000908347547 */ /* 0x002fea000b800000 */
[----:B------:R-:W-:-:S12]  /*0140*/  ULOP3.LUT UR4, UR4, 0x7, URZ, 0xc0, !UPT ;  /* 0x0000000704047892 */ /* 0x000fd8000f8ec0ff */
.L_x_13:
[----:B0-----:R-:W0:Y:S01]  /*0150*/  LDCU UR5, c[0x0][0x39c] ;  /* 0x00007380ff0577ac */ /* 0x001e220008000800 */
[----:B------:R-:W-:Y:S01]  /*0160*/  BSSY.RECONVERGENT B0, `(.L_x_6) ;  /* 0x0000085000007945 */ /* 0x000fe20003800200 */
[----:B0-----:R-:W-:-:S13]  /*0170*/  ISETP.GE.AND P0, PT, R0, UR5, PT ;  /* 0x0000000500007c0c */ /* 0x001fda000bf06270 */
[----:B------:R-:W-:Y:S05]  /*0180*/  @P0 BRA `(.L_x_7) ;  /* 0x0000000800080947 */ /* 0x000fea0003800000 */
[----:B------:R-:W-:-:S07]  /*0190*/  MOV R4, R0 ;  /* 0x0000000000047202 */ /* 0x000fce0000000f00 */
.L_x_12:
[----:B0-----:R-:W0:Y:S01]  /*01a0*/  LDC R6, c[0x0][0x3a0] ;  /* 0x0000e800ff067b82 */ /* 0x001e220000000800 */
[----:B------:R-:W-:Y:S01]  /*01b0*/  HFMA2 R22, -RZ, RZ, 0, 0 ;  /* 0x00000000ff167431 */ /* 0x000fe200000001ff */
[----:B------:R-:W-:Y:S02]  /*01c0*/  MOV R7, RZ ;  /* 0x000000ff00077202 */ /* 0x000fe40000000f00 */
[----:B0-----:R-:W-:-:S13]  /*01d0*/  ISETP.GE.U32.AND P0, PT, R6, 0x8, PT ;  /* 0x000000080600780c */ /* 0x001fda0003f06070 */
[----:B------:R-:W-:Y:S05]  /*01e0*/  @!P0 BRA `(.L_x_8) ;  /* 0x0000000000d88947 */ /* 0x000fea0003800000 */
[----:B------:R-:W-:Y:S02]  /*01f0*/  LOP3.LUT R8, R6, 0x7ffffff8, RZ, 0xc0, !PT ;  /* 0x7ffffff806087812 */ /* 0x000fe400078ec0ff */
[----:B------:R-:W-:Y:S02]  /*0200*/  MOV R22, RZ ;  /* 0x000000ff00167202 */ /* 0x000fe40000000f00 */
[----:B------:R-:W-:Y:S02]  /*0210*/  MOV R9, R5 ;  /* 0x0000000500097202 */ /* 0x000fe40000000f00 */
[----:B------:R-:W-:Y:S02]  /*0220*/  MOV R10, R4 ;  /* 0x00000004000a7202 */ /* 0x000fe40000000f00 */
[----:B------:R-:W-:-:S07]  /*0230*/  IADD3 R7, PT, PT, -R8, RZ, RZ ;  /* 0x000000ff08077210 */ /* 0x000fce0007ffe1ff */
.L_x_9:
[----:B------:R-:W0:Y:S08]  /*0240*/  LDC.64 R20, c[0x0][0x388] ;  /* 0x0000e200ff147b82 */ /* 0x000e300000000a00 */
[----:B------:R-:W1:Y:S08]  /*0250*/  LDC.64 R16, c[0x0][0x390] ;  /* 0x0000e400ff107b82 */ /* 0x000e700000000a00 */
[----:B------:R-:W2:Y:S01]  /*0260*/  LDC.64 R12, c[0x0][0x398] ;  /* 0x0000e600ff0c7b82 */ /* 0x000ea20000000a00 */
[----:B0-----:R-:W-:-:S05]  /*0270*/  IMAD.WIDE R20, R9, 0x4, R20 ;  /* 0x0000000409147825 */ /* 0x001fca00078e0214 */
[----:B------:R2:W3:Y:S01]  /*0280*/  LDG.E R15, desc[UR6][R20.64] ;  /* 0x00000006140f7981 */ /* 0x0004e2000c1e1900 */
[----:B-1----:R-:W-:-:S05]  /*0290*/  IMAD.WIDE R16, R10, 0x4, R16 ;  /* 0x000000040a107825 */ /* 0x002fca00078e0210 */
[----:B------:R0:W3:Y:S01]  /*02a0*/  LDG.E R18, desc[UR6][R16.64] ;  /* 0x0000000610127981 */ /* 0x0000e2000c1e1900 */
[----:B--2---:R-:W-:-:S05]  /*02b0*/  IMAD.WIDE R20, R12, 0x4, R20 ;  /* 0x000000040c147825 */ /* 0x004fca00078e0214 */
[----:B------:R-:W2:Y:S01]  /*02c0*/  LDG.E R11, desc[UR6][R20.64] ;  /* 0x00000006140b7981 */ /* 0x000ea2000c1e1900 */
[----:B0-----:R-:W-:-:S05]  /*02d0*/  IMAD.WIDE R16, R13, 0x4, R16 ;  /* 0x000000040d107825 */ /* 0x001fca00078e0210 */
[----:B------:R0:W2:Y:S01]  /*02e0*/  LDG.E R14, desc[UR6][R16.64] ;  /* 0x00000006100e7981 */ /* 0x0000a2000c1e1900 */
[----:B------:R-:W-:-:S04]  /*02f0*/  IMAD.WIDE R28, R12, 0x4, R20 ;  /* 0x000000040c1c7825 */ /* 0x000fc800078e0214 */
[----:B------:R-:W-:-:S04]  /*0300*/  IMAD.WIDE R26, R13, 0x4, R16 ;  /* 0x000000040d1a7825 */ /* 0x000fc800078e0210 */
[----:B------:R-:W-:Y:S02]  /*0310*/  IMAD.WIDE R24, R12, 0x4, R28 ;  /* 0x000000040c187825 */ /* 0x000fe400078e021c */
[----:B------:R-:W4:Y:S02]  /*0320*/  LDG.E R28, desc[UR6][R28.64] ;  /* 0x000000061c1c7981 */ /* 0x000f24000c1e1900 */
[C---:B0-----:R-:W-:Y:S02]  /*0330*/  IMAD.WIDE R16, R13.reuse, 0x4, R26 ;  /* 0x000000040d107825 */ /* 0x041fe400078e021a */
[----:B------:R-:W4:Y:S04]  /*0340*/  LDG.E R27, desc[UR6][R26.64] ;  /* 0x000000061a1b7981 */ /* 0x000f28000c1e1900 */
[----:B------:R0:W5:Y:S02]  /*0350*/  LDG.E R26, desc[UR6][R16.64] ;  /* 0x00000006101a7981 */ /* 0x000164000c1e1900 */
[----:B0-----:R-:W-:-:S04]  /*0360*/  IMAD.WIDE R16, R13, 0x4, R16 ;  /* 0x000000040d107825 */ /* 0x001fc800078e0210 */
[----:B---3--:R-:W-:Y:S01]  /*0370*/  FFMA R22, R15, R18, R22 ;  /* 0x000000120f167223 */ /* 0x008fe20000000016 */
[C---:B------:R-:W-:Y:S02]  /*0380*/  IMAD.WIDE R18, R12.reuse, 0x4, R24 ;  /* 0x000000040c127825 */ /* 0x040fe400078e0218 */
[----:B------:R-:W5:Y:S02]  /*0390*/  LDG.E R25, desc[UR6][R24.64] ;  /* 0x0000000618197981 */ /* 0x000f64000c1e1900 */
[C---:B------:R-:W-:Y:S02]  /*03a0*/  IMAD.WIDE R20, R12.reuse, 0x4, R18 ;  /* 0x000000040c147825 */ /* 0x040fe400078e0212 */
[----:B------:R-:W3:Y:S04]  /*03b0*/  LDG.E R23, desc[UR6][R18.64] ;  /* 0x0000000612177981 */ /* 0x000ee8000c1e1900 */
[----:B------:R0:W3:Y:S01]  /*03c0*/  LDG.E R24, desc[UR6][R16.64] ;  /* 0x0000000610187981 */ /* 0x0000e2000c1e1900 */
[----:B--2---:R-:W-:Y:S01]  /*03d0*/  FFMA R11, R11, R14, R22 ;  /* 0x0000000e0b0b7223 */ /* 0x004fe20000000016 */
[----:B------:R-:W-:-:S02]  /*03e0*/  IMAD.WIDE R14, R12, 0x4, R20 ;  /* 0x000000040c0e7825 */ /* 0x000fc400078e0214 */
[----:B------:R-:W2:Y:S02]  /*03f0*/  LDG.E R21, desc[UR6][R20.64] ;  /* 0x0000000614157981 */ /* 0x000ea4000c1e1900 */
[C---:B0-----:R-:W-:Y:S02]  /*0400*/  IMAD.WIDE R16, R13.reuse, 0x4, R16 ;  /* 0x000000040d107825 */ /* 0x041fe400078e0210 */
[----:B------:R0:W2:Y:S02]  /*0410*/  LDG.E R20, desc[UR6][R14.64] ;  /* 0x000000060e147981 */ /* 0x0000a4000c1e1900 */
[----:B------:R-:W-:Y:S02]  /*0420*/  IMAD.WIDE R18, R13, 0x4, R16 ;  /* 0x000000040d127825 */ /* 0x000fe400078e0210 */
[----:B------:R-:W2:Y:S02]  /*0430*/  LDG.E R22, desc[UR6][R16.64] ;  /* 0x0000000610167981 */ /* 0x000ea4000c1e1900 */
[----:B0-----:R-:W-:-:S05]  /*0440*/  IMAD.WIDE R14, R12, 0x4, R14 ;  /* 0x000000040c0e7825 */ /* 0x001fca00078e020e */
[----:B------:R-:W2:Y:S04]  /*0450*/  LDG.E R29, desc[UR6][R14.64] ;  /* 0x000000060e1d7981 */ /* 0x000ea8000c1e1900 */
[----:B------:R0:W2:Y:S02]  /*0460*/  LDG.E R15, desc[UR6][R18.64] ;  /* 0x00000006120f7981 */ /* 0x0000a4000c1e1900 */
[----:B0-----:R-:W-:-:S06]  /*0470*/  IMAD.WIDE R18, R13, 0x4, R18 ;  /* 0x000000040d127825 */ /* 0x001fcc00078e0212 */
[----:B------:R-:W2:Y:S01]  /*0480*/  LDG.E R18, desc[UR6][R18.64] ;  /* 0x0000000612127981 */ /* 0x000ea2000c1e1900 */
[----:B----4-:R-:W-:Y:S01]  /*0490*/  FFMA R28, R28, R27, R11 ;  /* 0x0000001b1c1c7223 */ /* 0x010fe2000000000b */
[----:B------:R-:W-:-:S04]  /*04a0*/  IADD3 R7, PT, PT, R7, 0x8, RZ ;  /* 0x0000000807077810 */ /* 0x000fc80007ffe0ff */
[----:B------:R-:W-:Y:S02]  /*04b0*/  ISETP.NE.AND P0, PT, R7, RZ, PT ;  /* 0x000000ff0700720c */ /* 0x000fe40003f05270 */
[----:B------:R-:W-:Y:S02]  /*04c0*/  LEA R9, R12, R9, 0x3 ;  /* 0x000000090c097211 */ /* 0x000fe400078e18ff */
[----:B------:R-:W-:Y:S01]  /*04d0*/  LEA R10, R13, R10, 0x3 ;  /* 0x0000000a0d0a7211 */ /* 0x000fe200078e18ff */
[----:B-----5:R-:W-:-:S04]  /*04e0*/  FFMA R26, R25, R26, R28 ;  /* 0x0000001a191a7223 */ /* 0x020fc8000000001c */
[----:B---3--:R-:W-:-:S04]  /*04f0*/  FFMA R24, R23, R24, R26 ;  /* 0x0000001817187223 */ /* 0x008fc8000000001a */
[----:B--2---:R-:W-:-:S04]  /*0500*/  FFMA R21, R21, R22, R24 ;  /* 0x0000001615157223 */ /* 0x004fc80000000018 */
[----:B------:R-:W-:-:S04]  /*0510*/  FFMA R20, R20, R15, R21 ;  /* 0x0000000f14147223 */ /* 0x000fc80000000015 */
[----:B------:R-:W-:Y:S01]  /*0520*/  FFMA R22, R29, R18, R20 ;  /* 0x000000121d167223 */ /* 0x000fe20000000014 */
[----:B------:R-:W-:Y:S06]  /*0530*/  @P0 BRA `(.L_x_9) ;  /* 0xfffffffc00400947 */ /* 0x000fec000383ffff */
[----:B------:R-:W-:-:S07]  /*0540*/  MOV R7, R8 ;  /* 0x0000000800077202 */ /* 0x000fce0000000f00 */
.L_x_8:
[----:B------:R-:W-:-:S09]  /*0550*/  UISETP.NE.AND UP0, UPT, UR4, URZ, UPT ;  /* 0x000000ff0400728c */ /* 0x000fd2000bf05270 */
[----:B------:R-:W-:Y:S05]  /*0560*/  BRA.U !UP0, `(.L_x_10) ;  /* 0x0000000108f07547 */ /* 0x000fea000b800000 */
[----:B------:R-:W-:Y:S01]  /*0570*/  UIADD3 UR5, UPT, UPT, UR4, -0x1, URZ ;  /* 0xffffffff04057890 */ /* 0x000fe2000fffe0ff */
[----:B------:R-:W-:-:S03]  /*0580*/  LOP3.LUT P0, R23, R6, 0x3, RZ, 0xc0, !PT ;  /* 0x0000000306177812 */ /* 0x000fc6000780c0ff */
[----:B------:R-:W-:-:S09]  /*0590*/  UISETP.GE.U32.AND UP0, UPT, UR5, 0x3, UPT ;  /* 0x000000030500788c */ /* 0x000fd2000bf06070 */
[----:B------:R-:W-:Y:S05]  /*05a0*/  BRA.U !UP0, `(.L_x_11) ;  /* 0x0000000108687547 */ /* 0x000fea000b800000 */
[----:B------:R-:W0:Y:S08]  /*05b0*/  LDC.64 R12, c[0x0][0x398] ;  /* 0x0000e600ff0c7b82 */ /* 0x000e300000000a00 */
[----:B------:R-:W1:Y:S08]  /*05c0*/  LDC.64 R16, c[0x0][0x388] ;  /* 0x0000e200ff107b82 */ /* 0x000e700000000a00 */
[----:B------:R-:W2:Y:S01]  /*05d0*/  LDC.64 R18, c[0x0][0x390] ;  /* 0x0000e400ff127b82 */ /* 0x000ea20000000a00 */
[----:B0-----:R-:W-:-:S02]  /*05e0*/  IMAD R9, R7, R12, R5 ;  /* 0x0000000c07097224 */ /* 0x001fc400078e0205 */
[----:B------:R-:W-:Y:S02]  /*05f0*/  IMAD R11, R7, R13, R4 ;  /* 0x0000000d070b7224 */ /* 0x000fe400078e0204 */
[----:B-1----:R-:W-:-:S04]  /*0600*/  IMAD.WIDE R16, R9, 0x4, R16 ;  /* 0x0000000409107825 */ /* 0x002fc800078e0210 */
[----:B------:R-:W-:Y:S02]  /*0610*/  IMAD.WIDE R8, R12, 0x4, R16 ;  /* 0x000000040c087825 */ /* 0x000fe400078e0210 */
[----:B------:R-:W3:Y:S02]  /*0620*/  LDG.E R17, desc[UR6][R16.64] ;  /* 0x0000000610117981 */ /* 0x000ee4000c1e1900 */
[----:B--2---:R-:W-:-:S04]  /*0630*/  IMAD.WIDE R18, R11, 0x4, R18 ;  /* 0x000000040b127825 */ /* 0x004fc800078e0212 */
[C---:B------:R-:W-:Y:S02]  /*0640*/  IMAD.WIDE R10, R13.reuse, 0x4, R18 ;  /* 0x000000040d0a7825 */ /* 0x040fe400078e0212 */
[----:B------:R-:W3:Y:S02]  /*0650*/  LDG.E R18, desc[UR6][R18.64] ;  /* 0x0000000612127981 */ /* 0x000ee4000c1e1900 */
[C---:B------:R-:W-:Y:S02]  /*0660*/  IMAD.WIDE R20, R12.reuse, 0x4, R8 ;  /* 0x000000040c147825 */ /* 0x040fe400078e0208 */
[----:B------:R-:W2:Y:S02]  /*0670*/  LDG.E R8, desc[UR6][R8.64] ;  /* 0x0000000608087981 */ /* 0x000ea4000c1e1900 */
[----:B------:R-:W-:Y:S02]  /*0680*/  IMAD.WIDE R14, R13, 0x4, R10 ;  /* 0x000000040d0e7825 */ /* 0x000fe400078e020a */
[----:B------:R-:W2:Y:S02]  /*0690*/  LDG.E R10, desc[UR6][R10.64] ;  /* 0x000000060a0a7981 */ /* 0x000ea4000c1e1900 */
[----:B------:R-:W-:-:S02]  /*06a0*/  IMAD.WIDE R24, R12, 0x4, R20 ;  /* 0x000000040c187825 */ /* 0x000fc400078e0214 */
[----:B------:R-:W4:Y:S02]  /*06b0*/  LDG.E R26, desc[UR6][R20.64] ;  /* 0x00000006141a7981 */ /* 0x000f24000c1e1900 */
[----:B------:R-:W-:Y:S02]  /*06c0*/  IMAD.WIDE R12, R13, 0x4, R14 ;  /* 0x000000040d0c7825 */ /* 0x000fe400078e020e */
[----:B------:R-:W4:Y:S04]  /*06d0*/  LDG.E R14, desc[UR6][R14.64] ;  /* 0x000000060e0e7981 */ /* 0x000f28000c1e1900 */
[----:B------:R-:W5:Y:S04]  /*06e0*/  LDG.E R24, desc[UR6][R24.64] ;  /* 0x0000000618187981 */ /* 0x000f68000c1e1900 */
[----:B------:R-:W5:Y:S01]  /*06f0*/  LDG.E R12, desc[UR6][R12.64] ;  /* 0x000000060c0c7981 */ /* 0x000f62000c1e1900 */
[----:B------:R-:W-:Y:S01]  /*0700*/  IADD3 R7, PT, PT, R7, 0x4, RZ ;  /* 0x0000000407077810 */ /* 0x000fe20007ffe0ff */
[----:B---3--:R-:W-:-:S04]  /*0710*/  FFMA R17, R17, R18, R22 ;  /* 0x0000001211117223 */ /* 0x008fc80000000016 */
[----:B--2---:R-:W-:-:S04]  /*0720*/  FFMA R17, R8, R10, R17 ;  /* 0x0000000a08117223 */ /* 0x004fc80000000011 */
[----:B----4-:R-:W-:-:S04]  /*0730*/  FFMA R17, R26, R14, R17 ;  /* 0x0000000e1a117223 */ /* 0x010fc80000000011 */
[----:B-----5:R-:W-:-:S07]  /*0740*/  FFMA R22, R24, R12, R17 ;  /* 0x0000000c18167223 */ /* 0x020fce0000000011 */
.L_x_11:
[----:B------:R-:W-:Y:S05]  /*0750*/  @!P0 BRA `(.L_x_10) ;  /* 0x0000000000748947 */ /* 0x000fea0003800000 */
[----:B------:R-:W-:Y:S02]  /*0760*/  ISETP.NE.AND P0, PT, R23, 0x1, PT ;  /* 0x000000011700780c */ /* 0x000fe40003f05270 */
[----:B------:R-:W-:-:S04]  /*0770*/  LOP3.LUT R6, R6, 0x1, RZ, 0xc0, !PT ;  /* 0x0000000106067812 */ /* 0x000fc800078ec0ff */
[----:B------:R-:W-:-:S07]  /*0780*/  ISETP.NE.U32.AND P1, PT, R6, 0x1, PT ;  /* 0x000000010600780c */ /* 0x000fce0003f25070 */
[----:B------:R-:W0:Y:S08]  /*0790*/  @P0 LDC.64 R16, c[0x0][0x398] ;  /* 0x0000e600ff100b82 */ /* 0x000e300000000a00 */
[----:B------:R-:W1:Y:S08]  /*07a0*/  @P0 LDC.64 R20, c[0x0][0x388] ;  /* 0x0000e200ff140b82 */ /* 0x000e700000000a00 */
[----:B------:R-:W2:Y:S08]  /*07b0*/  @P0 LDC.64 R12, c[0x0][0x390] ;  /* 0x0000e400ff0c0b82 */ /* 0x000eb00000000a00 */
[----:B------:R-:W3:Y:S01]  /*07c0*/  @!P1 LDC.64 R14, c[0x0][0x398] ;  /* 0x0000e600ff0e9b82 */ /* 0x000ee20000000a00 */
[----:B0-----:R-:W-:-:S02]  /*07d0*/  @P0 IMAD R19, R7, R16, R5 ;  /* 0x0000001007130224 */ /* 0x001fc400078e0205 */
[C---:B------:R-:W-:Y:S02]  /*07e0*/  @P0 IMAD R23, R7.reuse, R17, R4 ;  /* 0x0000001107170224 */ /* 0x040fe400078e0204 */
[----:B------:R-:W-:-:S03]  /*07f0*/  @P0 VIADD R7, R7, 0x2 ;  /* 0x0000000207070836 */ /* 0x000fc60000000000 */
[----:B------:R-:W0:Y:S01]  /*0800*/  @!P1 LDC.64 R8, c[0x0][0x388] ;  /* 0x0000e200ff089b82 */ /* 0x000e220000000a00 */
[----:B-1----:R-:W-:-:S07]  /*0810*/  @P0 IMAD.WIDE R20, R19, 0x4, R20 ;  /* 0x0000000413140825 */ /* 0x002fce00078e0214 */
[----:B------:R-:W1:Y:S01]  /*0820*/  @!P1 LDC.64 R10, c[0x0][0x390] ;  /* 0x0000e400ff0a9b82 */ /* 0x000e620000000a00 */
[----:B--2---:R-:W-:Y:S02]  /*0830*/  @P0 IMAD.WIDE R12, R23, 0x4, R12 ;  /* 0x00000004170c0825 */ /* 0x004fe400078e020c */
[----:B------:R-:W2:Y:S02]  /*0840*/  @P0 LDG.E R23, desc[UR6][R20.64] ;  /* 0x0000000614170981 */ /* 0x000ea4000c1e1900 */
[----:B------:R-:W-:-:S04]  /*0850*/  @P0 IMAD.WIDE R18, R16, 0x4, R20 ;  /* 0x0000000410120825 */ /* 0x000fc800078e0214 */
[C---:B---3--:R-:W-:Y:S02]  /*0860*/  @!P1 IMAD R25, R7.reuse, R14, R5 ;  /* 0x0000000e07199224 */ /* 0x048fe400078e0205 */
[----:B------:R-:W-:Y:S01]  /*0870*/  @!P1 IMAD R15, R7, R15, R4 ;  /* 0x0000000f070f9224 */ /* 0x000fe200078e0204 */
[----:B------:R-:W3:Y:S01]  /*0880*/  @P0 LDG.E R18, desc[UR6][R18.64] ;  /* 0x0000000612120981 */ /* 0x000ee2000c1e1900 */
[----:B------:R-:W-:-:S03]  /*0890*/  @P0 IMAD.WIDE R6, R17, 0x4, R12 ;  /* 0x0000000411060825 */ /* 0x000fc600078e020c */
[----:B------:R-:W2:Y:S01]  /*08a0*/  @P0 LDG.E R12, desc[UR6][R12.64] ;  /* 0x000000060c0c0981 */ /* 0x000ea2000c1e1900 */
[----:B0-----:R-:W-:-:S03]  /*08b0*/  @!P1 IMAD.WIDE R8, R25, 0x4, R8 ;  /* 0x0000000419089825 */ /* 0x001fc600078e0208 */
[----:B------:R-:W3:Y:S01]  /*08c0*/  @P0 LDG.E R6, desc[UR6][R6.64] ;  /* 0x0000000606060981 */ /* 0x000ee2000c1e1900 */
[----:B-1----:R-:W-:-:S03]  /*08d0*/  @!P1 IMAD.WIDE R10, R15, 0x4, R10 ;  /* 0x000000040f0a9825 */ /* 0x002fc600078e020a */
[----:B------:R-:W4:Y:S04]  /*08e0*/  @!P1 LDG.E R9, desc[UR6][R8.64] ;  /* 0x0000000608099981 */ /* 0x000f28000c1e1900 */
[----:B------:R-:W4:Y:S01]  /*08f0*/  @!P1 LDG.E R10, desc[UR6][R10.64] ;  /* 0x000000060a0a9981 */ /* 0x000f22000c1e1900 */
[----:B--2---:R-:W-:-:S04]  /*0900*/  @P0 FFMA R23, R23, R12, R22 ;  /* 0x0000000c17170223 */ /* 0x004fc80000000016 */
[----:B---3--:R-:W-:-:S04]  /*0910*/  @P0 FFMA R22, R18, R6, R23 ;  /* 0x0000000612160223 */ /* 0x008fc80000000017 */
[----:B----4-:R-:W-:-:S07]  /*0920*/  @!P1 FFMA R22, R9, R10, R22 ;  /* 0x0000000a09169223 */ /* 0x010fce0000000016 */
.L_x_10:
[----:B------:R-:W0:Y:S01]  /*0930*/  LDC.64 R6, c[0x0][0x380] ;  /* 0x0000e000ff067b82 */ /* 0x000e220000000a00 */
[----:B------:R-:W1:Y:S02]  /*0940*/  LDCU UR5, c[0x0][0x39c] ;  /* 0x00007380ff0577ac */ /* 0x000e640008000800 */
[----:B-1----:R-:W-:Y:S01]  /*0950*/  IMAD R9, R5, UR5, R4 ;  /* 0x0000000505097c24 */ /* 0x002fe2000f8e0204 */
[----:B------:R-:W-:-:S03]  /*0960*/  IADD3 R4, PT, PT, R3, R4, RZ ;  /* 0x0000000403047210 */ /* 0x000fc60007ffe0ff */
[----:B0-----:R-:W-:Y:S01]  /*0970*/  IMAD.WIDE R6, R9, 0x4, R6 ;  /* 0x0000000409067825 */ /* 0x001fe200078e0206 */
[----:B------:R-:W-:-:S04]  /*0980*/  ISETP.GE.AND P0, PT, R4, UR5, PT ;  /* 0x0000000504007c0c */ /* 0x000fc8000bf06270 */
[----:B------:R0:W-:Y:S09]  /*0990*/  STG.E desc[UR6][R6.64], R22 ;  /* 0x0000001606007986 */ /* 0x0001f2000c101906 */
[----:B------:R-:W-:Y:S05]  /*09a0*/  @!P0 BRA `(.L_x_12) ;  /* 0xfffffff400fc8947 */ /* 0x000fea000383ffff */
.L_x_7:
[----:B------:R-:W-:Y:S05]  /*09b0*/  BSYNC.RECONVERGENT B0 ;  /* 0x0000000000007941 */ /* 0x000fea0003800200 */
.L_x_6:
[----:B------:R-:W1:Y:S01]  /*09c0*/  LDCU UR5, c[0x0][0x398] ;  /* 0x00007300ff0577ac */ /* 0x000e620008000800 */
[----:B------:R-:W-:-:S04]  /*09d0*/  IADD3 R5, PT, PT, R2, R5, RZ ;  /* 0x0000000502057210 */ /* 0x000fc80007ffe0ff */
[----:B-1----:R-:W-:-:S13]  /*09e0*/  ISETP.GE.AND P0, PT, R5, UR5, PT ;  /* 0x0000000505007c0c */ /* 0x002fda000bf06270 */
[----:B------:R-:W-:Y:S05]  /*09f0*/  @!P0 BRA `(.L_x_13) ;  /* 0xfffffff400d48947 */ /* 0x000fea000383ffff */
[----:B------:R-:W-:Y:S05]  /*0a00*/  EXIT ;  /* 0x000000000000794d */ /* 0x000fea0003800000 */
.L_x_5:
[----:B------:R-:W0:Y:S01]  /*0a10*/  I2F.U32.RP R10, R3 ;  /* 0x00000003000a7306 */ /* 0x000e220000209000 */
[----:B------:R-:W1:Y:S01]  /*0a20*/  LDCU UR4, c[0x0][0x39c] ;  /* 0x00007380ff0477ac */ /* 0x000e620008000800 */
[-C--:B------:R-:W-:Y:S01]  /*0a30*/  IADD3 R4, PT, PT, R0, R3.reuse, RZ ;  /* 0x0000000300047210 */ /* 0x080fe20007ffe0ff */
[----:B------:R-:W-:Y:S01]  /*0a40*/  HFMA2 R6, -RZ, RZ, 0, 0 ;  /* 0x00000000ff067431 */ /* 0x000fe200000001ff */
[----:B------:R-:W-:Y:S02]  /*0a50*/  IADD3 R11, PT, PT, RZ, -R3, RZ ;  /* 0x80000003ff0b7210 */ /* 0x000fe40007ffe0ff */
[----:B------:R-:W-:Y:S02]  /*0a60*/  ISETP.NE.U32.AND P2, PT, R3, RZ, PT ;  /* 0x000000ff0300720c */ /* 0x000fe40003f45070 */
[----:B0-----:R-:W0:Y:S01]  /*0a70*/  MUFU.RCP R10, R10 ;  /* 0x0000000a000a7308 */ /* 0x001e220000001000 */
[C---:B-1----:R-:W-:Y:S02]  /*0a80*/  ISETP.GE.AND P0, PT, R4.reuse, UR4, PT ;  /* 0x0000000404007c0c */ /* 0x042fe4000bf06270 */
[----:B------:R-:W-:-:S02]  /*0a90*/  VIMNMX R9, PT, PT, R4, UR4, !PT ;  /* 0x0000000404097c48 */ /* 0x000fc4000ffe0100 */
[----:B------:R-:W-:Y:S02]  /*0aa0*/  SEL R8, RZ, 0x1, P0 ;  /* 0x00000001ff087807 */ /* 0x000fe40000000000 */
[----:B0-----:R-:W-:-:S06]  /*0ab0*/  IADD3 R7, PT, PT, R10, 0xffffffe, RZ ;  /* 0x0ffffffe0a077810 */ /* 0x001fcc0007ffe0ff */
[----:B------:R-:W0:Y:S02]  /*0ac0*/  F2I.FTZ.U32.TRUNC.NTZ R7, R7 ;  /* 0x0000000700077305 */ /* 0x000e24000021f000 */
[----:B0-----:R-:W-:-:S04]  /*0ad0*/  IMAD R11, R11, R7, RZ ;  /* 0x000000070b0b7224 */ /* 0x001fc800078e02ff */
[----:B------:R-:W-:Y:S01]  /*0ae0*/  IMAD.HI.U32 R11, R7, R11, R6 ;  /* 0x0000000b070b7227 */ /* 0x000fe200078e0006 */
[----:B------:R-:W-:-:S05]  /*0af0*/  IADD3 R6, PT, PT, R9, -R4, -R8 ;  /* 0x8000000409067210 */ /* 0x000fca0007ffe808 */
[----:B------:R-:W-:-:S05]  /*0b00*/  IMAD.HI.U32 R7, R11, R6, RZ ;  /* 0x000000060b077227 */ /* 0x000fca00078e00ff */
[----:B------:R-:W-:-:S05]  /*0b10*/  IADD3 R9, PT, PT, -R7, RZ, RZ ;  /* 0x000000ff07097210 */ /* 0x000fca0007ffe1ff */
[----:B------:R-:W-:-:S05]  /*0b20*/  IMAD R6, R3, R9, R6 ;  /* 0x0000000903067224 */ /* 0x000fca00078e0206 */
[----:B------:R-:W-:-:S13]  /*0b30*/  ISETP.GE.U32.AND P0, PT, R6, R3, PT ;  /* 0x000000030600720c */ /* 0x000fda0003f06070 */
[----:B------:R-:W-:Y:S01]  /*0b40*/  @P0 IADD3 R6, PT, PT, -R3, R6, RZ ;  /* 0x0000000603060210 */ /* 0x000fe20007ffe1ff */
[----:B------:R-:W-:-:S03]  /*0b50*/  @P0 VIADD R7, R7, 0x1 ;  /* 0x0000000107070836 */ /* 0x000fc60000000000 */
[----:B------:R-:W-:Y:S02]  /*0b60*/  ISETP.GE.U32.AND P1, PT, R6, R3, PT ;  /* 0x000000030600720c */ /* 0x000fe40003f26070 */
[----:B------:R-:W-:-:S04]  /*0b70*/  IADD3 R6, PT, PT, R3, R4, RZ ;  /* 0x0000000403067210 */ /* 0x000fc80007ffe0ff */
[----:B------:R-:W-:-:S07]  /*0b80*/  IADD3 R20, PT, PT, R3, R6, RZ ;  /* 0x0000000603147210 */ /* 0x000fce0007ffe0ff */
[----:B------:R-:W-:Y:S02]  /*0b90*/  @P1 IADD3 R7, PT, PT, R7, 0x1, RZ ;  /* 0x0000000107071810 */ /* 0x000fe40007ffe0ff */
[----:B------:R-:W-:-:S04]  /*0ba0*/  @!P2 LOP3.LUT R7, RZ, R3, RZ, 0x33, !PT ;  /* 0x00000003ff07a212 */ /* 0x000fc800078e33ff */
[----:B------:R-:W-:-:S04]  /*0bb0*/  IADD3 R7, PT, PT, R8, R7, RZ ;  /* 0x0000000708077210 */ /* 0x000fc80007ffe0ff */
[----:B------:R-:W-:-:S07]  /*0bc0*/  LOP3.LUT R21, R7, 0x3, RZ, 0xc0, !PT ;  /* 0x0000000307157812 */ /* 0x000fce00078ec0ff */
.L_x_19:
[----:B0-----:R-:W0:Y:S01]  /*0bd0*/  LDC R18, c[0x0][0x39c] ;  /* 0x0000e700ff127b82 */ /* 0x001e220000000800 */
[----:B------:R-:W-:Y:S01]  /*0be0*/  BSSY.RECONVERGENT B0, `(.L_x_14) ;  /* 0x000002c000007945 */ /* 0x000fe20003800200 */
[----:B0-----:R-:W-:-:S13]  /*0bf0*/  ISETP.GE.AND P0, PT, R0, R18, PT ;  /* 0x000000120000720c */ /* 0x001fda0003f06270 */
[----:B-1----:R-:W-:Y:S05]  /*0c00*/  @P0 BRA `(.L_x_15) ;  /* 0x0000000000a40947 */ /* 0x002fea0003800000 */
[----:B------:R-:W-:Y:S01]  /*0c10*/  ISETP.NE.AND P1, PT, R21, 0x3, PT ;  /* 0x000000031500780c */ /* 0x000fe20003f25270 */
[----:B------:R-:W-:Y:S01]  /*0c20*/  BSSY.RECONVERGENT B1, `(.L_x_16) ;  /* 0x0000015000017945 */ /* 0x000fe20003800200 */
[----:B------:R-:W-:Y:S02]  /*0c30*/  ISETP.GE.U32.AND P0, PT, R7, 0x3, PT ;  /* 0x000000030700780c */ /* 0x000fe40003f06070 */
[----:B------:R-:W-:-:S09]  /*0c40*/  MOV R19, R0 ;  /* 0x0000000000137202 */ /* 0x000fd20000000f00 */
[----:B------:R-:W-:Y:S05]  /*0c50*/  @!P1 BRA `(.L_x_17) ;  /* 0x0000000000449947 */ /* 0x000fea0003800000 */
[----:B------:R-:W0:Y:S01]  /*0c60*/  LDC.64 R8, c[0x0][0x380] ;  /* 0x0000e000ff087b82 */ /* 0x000e220000000a00 */
[----:B------:R-:W-:Y:S01]  /*0c70*/  IMAD R11, R5, R18, R0 ;  /* 0x00000012050b7224 */ /* 0x000fe200078e0200 */
[----:B------:R-:W-:Y:S02]  /*0c80*/  ISETP.NE.AND P1, PT, R21, RZ, PT ;  /* 0x000000ff1500720c */ /* 0x000fe40003f25270 */
[----:B------:R-:W-:Y:S01]  /*0c90*/  MOV R19, R4 ;  /* 0x0000000400137202 */ /* 0x000fe20000000f00 */
[----:B0-----:R-:W-:-:S05]  /*0ca0*/  IMAD.WIDE R8, R11, 0x4, R8 ;  /* 0x000000040b087825 */ /* 0x001fca00078e0208 */
[----:B------:R0:W-:Y:S05]  /*0cb0*/  STG.E desc[UR6][R8.64], RZ ;  /* 0x000000ff08007986 */ /* 0x0001ea000c101906 */
[----:B------:R-:W-:Y:S05]  /*0cc0*/  @!P1 BRA `(.L_x_17) ;  /* 0x0000000000289947 */ /* 0x000fea0003800000 */
[----:B------:R-:W-:Y:S02]  /*0cd0*/  ISETP.NE.AND P1, PT, R21, 0x1, PT ;  /* 0x000000011500780c */ /* 0x000fe40003f25270 */
[----:B------:R-:W-:Y:S02]  /*0ce0*/  SHF.L.U32 R11, R3, 0x2, RZ ;  /* 0x00000002030b7819 */ /* 0x000fe400000006ff */
[----:B------:R-:W-:Y:S02]  /*0cf0*/  MOV R19, R6 ;  /* 0x0000000600137202 */ /* 0x000fe40000000f00 */
[----:B0-----:R-:W-:-:S04]  /*0d00*/  IADD3 R8, P2, PT, R8, R11, RZ ;  /* 0x0000000b08087210 */ /* 0x001fc80007f5e0ff */
[----:B------:R-:W-:-:S03]  /*0d10*/  IADD3.X R9, PT, PT, RZ, R9, RZ, P2, !PT ;  /* 0x00000009ff097210 */ /* 0x000fc600017fe4ff */
[----:B------:R-:W-:Y:S02]  /*0d20*/  @P1 IADD3 R10, P2, PT, R11, R8, RZ ;  /* 0x000000080b0a1210 */ /* 0x000fe40007f5e0ff */
[----:B------:R1:W-:Y:S01]  /*0d30*/  STG.E desc[UR6][R8.64], RZ ;  /* 0x000000ff08007986 */ /* 0x0003e2000c101906 */
[----:B------:R-:W-:Y:S02]  /*0d40*/  @P1 MOV R19, R20 ;  /* 0x0000001400131202 */ /* 0x000fe40000000f00 */
[----:B------:R-:W-:-:S05]  /*0d50*/  @P1 IMAD.X R11, RZ, RZ, R9, P2 ;  /* 0x000000ffff0b1224 */ /* 0x000fca00010e0609 */
[----:B------:R1:W-:Y:S03]  /*0d60*/  @P1 STG.E desc[UR6][R10.64], RZ ;  /* 0x000000ff0a001986 */ /* 0x0003e6000c101906 */
.L_x_17:
[----:B------:R-:W-:Y:S05]  /*0d70*/  BSYNC.RECONVERGENT B1 ;  /* 0x0000000000017941 */ /* 0x000fea0003800200 */
.L_x_16:
[----:B------:R-:W-:Y:S05]  /*0d80*/  @!P0 BRA `(.L_x_15) ;  /* 0x0000000000448947 */ /* 0x000fea0003800000 */
[----:B01----:R-:W0:Y:S01]  /*0d90*/  LDC.64 R8, c[0x0][0x380] ;  /* 0x0000e000ff087b82 */ /* 0x003e220000000a00 */
[----:B------:R-:W-:-:S07]  /*0da0*/  SHF.L.U32 R23, R3, 0x2, RZ ;  /* 0x0000000203177819 */ /* 0x000fce00000006ff */
.L_x_18:
[----:B------:R-:W-:Y:S01]  /*0db0*/  IMAD R11, R5, R18, R19 ;  /* 0x00000012050b7224 */ /* 0x000fe200078e0213 */
[----:B------:R-:W-:-:S03]  /*0dc0*/  IADD3 R19, PT, PT, R23, R19, RZ ;  /* 0x0000001317137210 */ /* 0x000fc60007ffe0ff */
[----:B0-----:R-:W-:-:S03]  /*0dd0*/  IMAD.WIDE R10, R11, 0x4, R8 ;  /* 0x000000040b0a7825 */ /* 0x001fc600078e0208 */
[C---:B------:R-:W-:Y:S02]  /*0de0*/  IADD3 R12, P0, PT, R23.reuse, R10, RZ ;  /* 0x0000000a170c7210 */ /* 0x040fe40007f1e0ff */
[----:B------:R2:W-:Y:S02]  /*0df0*/  STG.E desc[UR6][R10.64], RZ ;  /* 0x000000ff0a007986 */ /* 0x0005e4000c101906 */
[----:B------:R-:W-:Y:S02]  /*0e00*/  IADD3.X R13, PT, PT, RZ, R11, RZ, P0, !PT ;  /* 0x0000000bff0d7210 */ /* 0x000fe400007fe4ff */
[----:B------:R-:W-:-:S03]  /*0e10*/  IADD3 R14, P0, PT, R23, R12, RZ ;  /* 0x0000000c170e7210 */ /* 0x000fc60007f1e0ff */
[----:B------:R2:W-:Y:S01]  /*0e20*/  STG.E desc[UR6][R12.64], RZ ;  /* 0x000000ff0c007986 */ /* 0x0005e2000c101906 */
[----:B------:R-:W-:Y:S02]  /*0e30*/  IADD3.X R15, PT, PT, RZ, R13, RZ, P0, !PT ;  /* 0x0000000dff0f7210 */ /* 0x000fe400007fe4ff */
[----:B------:R-:W-:-:S03]  /*0e40*/  IADD3 R16, P0, PT, R23, R14, RZ ;  /* 0x0000000e17107210 */ /* 0x000fc60007f1e0ff */
[----:B------:R2:W-:Y:S01]  /*0e50*/  STG.E desc[UR6][R14.64], RZ ;  /* 0x000000ff0e007986 */ /* 0x0005e2000c101906 */
[----:B------:R-:W-:Y:S02]  /*0e60*/  IADD3.X R17, PT, PT, RZ, R15, RZ, P0, !PT ;  /* 0x0000000fff117210 */ /* 0x000fe400007fe4ff */
[----:B------:R-:W-:-:S03]  /*0e70*/  ISETP.GE.AND P0, PT, R19, R18, PT ;  /* 0x000000121300720c */ /* 0x000fc60003f06270 */
[----:B------:R2:W-:Y:S10]  /*0e80*/  STG.E desc[UR6][R16.64], RZ ;  /* 0x000000ff10007986 */ /* 0x0005f4000c101906 */
[----:B--2---:R-:W-:Y:S05]  /*0e90*/  @!P0 BRA `(.L_x_18) ;  /* 0xfffffffc00c48947 */ /* 0x004fea000383ffff */
.L_x_15:
[----:B------:R-:W-:Y:S05]  /*0ea0*/  BSYNC.RECONVERGENT B0 ;  /* 0x0000000000007941 */ /* 0x000fea0003800200 */
.L_x_14:
[----:B------:R-:W2:Y:S01]  /*0eb0*/  LDCU UR4, c[0x0][0x398] ;  /* 0x00007300ff0477ac */ /* 0x000ea20008000800 */
[----:B------:R-:W-:-:S04]  /*0ec0*/  IADD3 R5, PT, PT, R2, R5, RZ ;  /* 0x0000000502057210 */ /* 0x000fc80007ffe0ff */
[----:B--2---:R-:W-:-:S13]  /*0ed0*/  ISETP.GE.AND P0, PT, R5, UR4, PT ;  /* 0x0000000405007c0c */ /* 0x004fda000bf06270 */
[----:B------:R-:W-:Y:S05]  /*0ee0*/  @!P0 BRA `(.L_x_19) ;  /* 0xfffffffc00388947 */ /* 0x000fea000383ffff */
[----:B------:R-:W-:Y:S05]  /*0ef0*/  EXIT ;  /* 0x000000000000794d */ /* 0x000fea0003800000 */
.L_x_20:
        /* <DEDUP_REMOVED lines=16> */
.L_x_103:


//--------------------- .text._Z28scce_softmax_backward_kernelPKfPKhPfiif --------------------------
	.section	.text._Z28scce_softmax_backward_kernelPKfPKhPfiif,"ax",@progbits
	.align	128
        .global         _Z28scce_softmax_backward_kernelPKfPKhPfiif
        .type           _Z28scce_softmax_backward_kernelPKfPKhPfiif,@function
        .size           _Z28scce_softmax_backward_kernelPKfPKhPfiif,(.L_x_104 - _Z28scce_softmax_backward_kernelPKfPKhPfiif)
        .other          _Z28scce_softmax_backward_kernelPKfPKhPfiif,@"STO_CUDA_ENTRY STV_DEFAULT"
_Z28scce_softmax_backward_kernelPKfPKhPfiif:
.text._Z28scce_softmax_backward_kernelPKfPKhPfiif:
[----:B------:R-:W-:Y:S01]  /*0000*/  LDC R1, c[0x0][0x37c] ;  /* 0x0000df00ff017b82 */ /* 0x000fe20000000800 */
[----:B------:R-:W0:Y:S07]  /*0010*/  S2R R11, SR_TID.X ;  /* 0x00000000000b7919 */ /* 0x000e2e0000002100 */
[----:B------:R-:W0:Y:S08]  /*0020*/  S2UR UR4, SR_CTAID.X ;  /* 0x00000000000479c3 */ /* 0x000e300000002500 */
[----:B------:R-:W0:Y:S01]  /*0030*/  LDC R8, c[0x0][0x360] ;  /* 0x0000d800ff087b82 */ /* 0x000e220000000800 */
[----:B------:R-:W1:Y:S07]  /*0040*/  LDCU UR5, c[0x0][0x370] ;  /* 0x00006e00ff0577ac */ /* 0x000e6e0008000800 */
[----:B------:R-:W2:Y:S01]  /*0050*/  LDC.64 R2, c[0x0][0x398] ;  /* 0x0000e600ff027b82 */ /* 0x000ea20000000a00 */
[----:B0-----:R-:W-:-:S02]  /*0060*/  IMAD R11, R8, UR4, R11 ;  /* 0x00000004080b7c24 */ /* 0x001fc4000f8e020b */
[----:B-1----:R-:W-:Y:S01]  /*0070*/  IMAD R8, R8, UR5, RZ ;  /* 0x0000000508087c24 */ /* 0x002fe2000f8e02ff */
[----:B--2---:R-:W-:Y:S02]  /*0080*/  ISETP.GE.AND P0, PT, R3, 0x1, PT ;  /* 0x000000010300780c */ /* 0x004fe40003f06270 */
[----:B------:R-:W-:Y:S02]  /*0090*/  ISETP.GE.U32.AND P1, PT, R11, R2, PT ;  /* 0x000000020b00720c */ /* 0x000fe40003f26070 */
[----:B------:R-:W-:-:S04]  /*00a0*/  SHF.R.S32.HI R0, RZ, 0x1f, R2 ;  /* 0x0000001fff007819 */ /* 0x000fc80000011402 */
[----:B------:R-:W-:-:S13]  /*00b0*/  ISETP.GE.U32.OR.EX P0, PT, RZ, R0, !P0, P1 ;  /* 0x00000000ff00720c */ /* 0x000fda0004706510 */
[----:B------:R-:W-:Y:S05]  /*00c0*/  @P0 EXIT ;  /* 0x000000000000094d */ /* 0x000fea0003800000 */
[C---:B------:R-:W-:Y:S01]  /*00d0*/  LOP3.LUT R16, R3.reuse, 0x7, RZ, 0xc0, !PT ;  /* 0x0000000703107812 */ /* 0x040fe200078ec0ff */
[----:B------:R-:W-:Y:S01]  /*00e0*/  IMAD.MOV.U32 R13, RZ, RZ, RZ ;  /* 0x000000ffff0d7224 */ /* 0x000fe200078e00ff */
[C---:B------:R-:W-:Y:S01]  /*00f0*/  LOP3.LUT R18, R3.reuse, 0x3, RZ, 0xc0, !PT ;  /* 0x0000000303127812 */ /* 0x040fe200078ec0ff */
[----:B------:R-:W0:Y:S01]  /*0100*/  LDCU.64 UR4, c[0x0][0x358] ;  /* 0x00006b00ff0477ac */ /* 0x000e220008000a00 */
[----:B------:R-:W-:Y:S01]  /*0110*/  LOP3.LUT R9, R3, 0x7ffffff8, RZ, 0xc0, !PT ;  /* 0x7ffffff803097812 */ /* 0x000fe200078ec0ff */
[----:B------:R-:W-:Y:S01]  /*0120*/  VIADD R2, R16, 0xffffffff ;  /* 0xffffffff10027836 */ /* 0x000fe20000000000 */
[----:B------:R-:W1:Y:S04]  /*0130*/  LDCU UR10, c[0x0][0x3a0] ;  /* 0x00007400ff0a77ac */ /* 0x000e680008000800 */
[----:B------:R-:W-:-:S13]  /*0140*/  ISETP.GE.U32.AND P1, PT, R2, 0x3, PT ;  /* 0x000000030200780c */ /* 0x000fda0003f26070 */
.L_x_26:
[----:B--2---:R-:W2:Y:S01]  /*0150*/  LDCU.64 UR6, c[0x0][0x388] ;  /* 0x00007100ff0677ac */ /* 0x004ea20008000a00 */
[----:B---3--:R-:W3:Y:S01]  /*0160*/  LDC.64 R2, c[0x0][0x398] ;  /* 0x0000e600ff027b82 */ /* 0x008ee20000000a00 */
[----:B--2---:R-:W-:-:S04]  /*0170*/  IADD3 R4, P0, PT, R11, UR6, RZ ;  /* 0x000000060b047c10 */ /* 0x004fc8000ff1e0ff */
[----:B------:R-:W-:-:S05]  /*0180*/  IADD3.X R5, PT, PT, R13, UR7, RZ, P0, !PT ;  /* 0x000000070d057c10 */ /* 0x000fca00087fe4ff */
[----:B0----5:R0:W5:Y:S01]  /*0190*/  LDG.E.U8 R10, desc[UR4][R4.64] ;  /* 0x00000004040a7981 */ /* 0x021162000c1e1100 */
[----:B---3--:R-:W-:Y:S01]  /*01a0*/  IMAD R12, R11, R3, RZ ;  /* 0x000000030b0c7224 */ /* 0x008fe200078e02ff */
[----:B------:R-:W-:Y:S01]  /*01b0*/  IADD3 R11, P2, PT, R8, R11, RZ ;  /* 0x0000000b080b7210 */ /* 0x000fe20007f5e0ff */
[----:B------:R-:W-:-:S03]  /*01c0*/  IMAD.MOV.U32 R17, RZ, RZ, RZ ;  /* 0x000000ffff117224 */ /* 0x000fc600078e00ff */
[----:B------:R-:W-:Y:S01]  /*01d0*/  ISETP.GE.U32.AND P0, PT, R11, R2, PT ;  /* 0x000000020b00720c */ /* 0x000fe20003f06070 */
[----:B------:R-:W-:Y:S01]  /*01e0*/  IMAD.X R13, RZ, RZ, R13, P2 ;  /* 0x000000ffff0d7224 */ /* 0x000fe200010e060d */
[----:B------:R-:W-:Y:S02]  /*01f0*/  ISETP.GE.U32.AND P2, PT, R3, 0x8, PT ;  /* 0x000000080300780c */ /* 0x000fe40003f46070 */
[----:B------:R-:W-:Y:S02]  /*0200*/  SHF.R.S32.HI R15, RZ, 0x1f, R12 ;  /* 0x0000001fff0f7819 */ /* 0x000fe4000001140c */
[----:B------:R-:W-:-:S09]  /*0210*/  ISETP.GE.U32.AND.EX P0, PT, R13, R0, PT, P0 ;  /* 0x000000000d00720c */ /* 0x000fd20003f06100 */
[----:B0-----:R-:W-:Y:S05]  /*0220*/  @!P2 BRA `(.L_x_21) ;  /* 0x000000040038a947 */ /* 0x001fea0003800000 */
[----:B------:R-:W0:Y:S01]  /*0230*/  LDCU.64 UR6, c[0x0][0x380] ;  /* 0x00007000ff0677ac */ /* 0x000e220008000a00 */
[C---:B------:R-:W-:Y:S01]  /*0240*/  IMAD.SHL.U32 R20, R12.reuse, 0x4, RZ ;  /* 0x000000040c147824 */ /* 0x040fe200078e00ff */
[----:B------:R-:W-:Y:S01]  /*0250*/  SHF.L.U64.HI R21, R12, 0x2, R15 ;  /* 0x000000020c157819 */ /* 0x000fe2000001020f */
[----:B-----5:R-:W-:Y:S01]  /*0260*/  IMAD.MOV R2, RZ, RZ, -R10 ;  /* 0x000000ffff027224 */ /* 0x020fe200078e0a0a */
[----:B------:R-:W2:Y:S01]  /*0270*/  LDCU.64 UR8, c[0x0][0x390] ;  /* 0x00007200ff0877ac */ /* 0x000ea20008000a00 */
[----:B------:R-:W-:Y:S01]  /*0280*/  IMAD.MOV.U32 R14, RZ, RZ, RZ ;  /* 0x000000ffff0e7224 */ /* 0x000fe200078e00ff */
[C---:B0-----:R-:W-:Y:S02]  /*0290*/  IADD3 R4, P2, PT, R20.reuse, UR6, RZ ;  /* 0x0000000614047c10 */ /* 0x041fe4000ff5e0ff */
[----:B--2---:R-:W-:Y:S02]  /*02a0*/  IADD3 R20, P4, PT, R20, UR8, RZ ;  /* 0x0000000814147c10 */ /* 0x004fe4000ff9e0ff */
[----:B------:R-:W-:-:S02]  /*02b0*/  IADD3 R4, P3, PT, R4, 0x10, RZ ;  /* 0x0000001004047810 */ /* 0x000fc40007f7e0ff */
[----:B------:R-:W-:Y:S02]  /*02c0*/  IADD3 R20, P5, PT, R20, 0x10, RZ ;  /* 0x0000001014147810 */ /* 0x000fe40007fbe0ff */
[--C-:B------:R-:W-:Y:S02]  /*02d0*/  IADD3.X R5, PT, PT, RZ, UR7, R21.reuse, P3, P2 ;  /* 0x00000007ff057c10 */ /* 0x100fe40009fe4415 */
[----:B------:R-:W-:-:S09]  /*02e0*/  IADD3.X R21, PT, PT, RZ, UR9, R21, P5, P4 ;  /* 0x00000009ff157c10 */ /* 0x000fd2000afe8415 */
.L_x_22:
[----:B0-----:R-:W2:Y:S01]  /*02f0*/  LDG.E R7, desc[UR4][R4.64+-0x10] ;  /* 0xfffff00404077981 */ /* 0x001ea2000c1e1900 */
[----:B------:R-:W-:-:S04]  /*0300*/  ISETP.NE.AND P2, PT, R2, RZ, PT ;  /* 0x000000ff0200720c */ /* 0x000fc80003f45270 */
[----:B------:R-:W-:-:S05]  /*0310*/  FSEL R6, RZ, 1, P2 ;  /* 0x3f800000ff067808 */ /* 0x000fca0001000000 */
[----:B--2---:R-:W-:Y:S01]  /*0320*/  FADD R6, -R6, R7 ;  /* 0x0000000706067221 */ /* 0x004fe20000000100 */
[----:B------:R-:W-:-:S03]  /*0330*/  IMAD.MOV.U32 R7, RZ, RZ, R21 ;  /* 0x000000ffff077224 */ /* 0x000fc600078e0015 */
[----:B-1----:R-:W-:Y:S01]  /*0340*/  FMUL R17, R6, UR10 ;  /* 0x0000000a06117c20 */ /* 0x002fe20008400000 */
[----:B------:R-:W-:-:S05]  /*0350*/  IMAD.MOV.U32 R6, RZ, RZ, R20 ;  /* 0x000000ffff067224 */ /* 0x000fca00078e0014 */
[----:B------:R0:W-:Y:S04]  /*0360*/  STG.E desc[UR4][R6.64+-0x10], R17 ;  /* 0xfffff01106007986 */ /* 0x0001e8000c101904 */
[----:B------:R-:W2:Y:S01]  /*0370*/  LDG.E R20, desc[UR4][R4.64+-0xc] ;  /* 0xfffff40404147981 */ /* 0x000ea2000c1e1900 */
[----:B------:R-:W-:-:S05]  /*0380*/  VIADD R19, R14, 0x1 ;  /* 0x000000010e137836 */ /* 0x000fca0000000000 */
[----:B------:R-:W-:-:S04]  /*0390*/  ISETP.NE.AND P2, PT, R19, R10, PT ;  /* 0x0000000a1300720c */ /* 0x000fc80003f45270 */
[----:B------:R-:W-:-:S05]  /*03a0*/  FSEL R19, RZ, 1, P2 ;  /* 0x3f800000ff137808 */ /* 0x000fca0001000000 */
[----:B--2---:R-:W-:-:S04]  /*03b0*/  FADD R19, -R19, R20 ;  /* 0x0000001413137221 */ /* 0x004fc80000000100 */
[----:B------:R-:W-:-:S05]  /*03c0*/  FMUL R19, R19, UR10 ;  /* 0x0000000a13137c20 */ /* 0x000fca0008400000 */
[----:B------:R1:W-:Y:S04]  /*03d0*/  STG.E desc[UR4][R6.64+-0xc], R19 ;  /* 0xfffff41306007986 */ /* 0x0003e8000c101904 */
[----:B------:R-:W2:Y:S01]  /*03e0*/  LDG.E R20, desc[UR4][R4.64+-0x8] ;  /* 0xfffff80404147981 */ /* 0x000ea2000c1e1900 */
[----:B------:R-:W-:-:S05]  /*03f0*/  VIADD R21, R14, 0x2 ;  /* 0x000000020e157836 */ /* 0x000fca0000000000 */
[----:B------:R-:W-:-:S04]  /*0400*/  ISETP.NE.AND P2, PT, R21, R10, PT ;  /* 0x0000000a1500720c */ /* 0x000fc80003f45270 */
[----:B0-----:R-:W-:-:S05]  /*0410*/  FSEL R17, RZ, 1, P2 ;  /* 0x3f800000ff117808 */ /* 0x001fca0001000000 */
[----:B--2---:R-:W-:-:S04]  /*0420*/  FADD R17, -R17, R20 ;  /* 0x0000001411117221 */ /* 0x004fc80000000100 */
[----:B------:R-:W-:-:S05]  /*0430*/  FMUL R17, R17, UR10 ;  /* 0x0000000a11117c20 */ /* 0x000fca0008400000 */
[----:B------:R0:W-:Y:S04]  /*0440*/  STG.E desc[UR4][R6.64+-0x8], R17 ;  /* 0xfffff81106007986 */ /* 0x0001e8000c101904 */
[----:B------:R-:W2:Y:S01]  /*0450*/  LDG.E R20, desc[UR4][R4.64+-0x4] ;  /* 0xfffffc0404147981 */ /* 0x000ea2000c1e1900 */
[----:B------:R-:W-:-:S05]  /*0460*/  VIADD R21, R14, 0x3 ;  /* 0x000000030e157836 */ /* 0x000fca0000000000 */
[----:B------:R-:W-:-:S04]  /*0470*/  ISETP.NE.AND P2, PT, R21, R10, PT ;  /* 0x0000000a1500720c */ /* 0x000fc80003f45270 */
[----:B-1----:R-:W-:-:S05]  /*0480*/  FSEL R19, RZ, 1, P2 ;  /* 0x3f800000ff137808 */ /* 0x002fca0001000000 */
        /* <DEDUP_REMOVED lines=24> */
[----:B------:R2:W3:Y:S01]  /*0610*/  LDG.E R20, desc[UR4][R4.64+0xc] ;  /* 0x00000c0404147981 */ /* 0x0004e2000c1e1900 */
[C---:B------:R-:W-:Y:S02]  /*0620*/  VIADD R21, R14.reuse, 0x7 ;  /* 0x000000070e157836 */ /* 0x040fe40000000000 */
[----:B------:R-:W-:Y:S02]  /*0630*/  VIADD R14, R14, 0x8 ;  /* 0x000000080e0e7836 */ /* 0x000fe40000000000 */
[----:B------:R-:W-:Y:S01]  /*0640*/  VIADD R2, R2, 0x8 ;  /* 0x0000000802027836 */ /* 0x000fe20000000000 */
[----:B------:R-:W-:-:S04]  /*0650*/  ISETP.NE.AND P2, PT, R21, R10, PT ;  /* 0x0000000a1500720c */ /* 0x000fc80003f45270 */
[----:B-1----:R-:W-:Y:S02]  /*0660*/  FSEL R19, RZ, 1, P2 ;  /* 0x3f800000ff137808 */ /* 0x002fe40001000000 */
[----:B------:R-:W-:Y:S02]  /*0670*/  ISETP.NE.AND P2, PT, R14, R9, PT ;  /* 0x000000090e00720c */ /* 0x000fe40003f45270 */
[----:B--2---:R-:W-:-:S05]  /*0680*/  IADD3 R4, P3, PT, R4, 0x20, RZ ;  /* 0x0000002004047810 */ /* 0x004fca0007f7e0ff */
[----:B------:R-:W-:Y:S02]  /*0690*/  IMAD.X R5, RZ, RZ, R5, P3 ;  /* 0x000000ffff057224 */ /* 0x000fe400018e0605 */
[----:B---3--:R-:W-:Y:S01]  /*06a0*/  FADD R19, -R19, R20 ;  /* 0x0000001413137221 */ /* 0x008fe20000000100 */
[----:B------:R-:W-:-:S03]  /*06b0*/  IADD3 R20, P4, PT, R6, 0x20, RZ ;  /* 0x0000002006147810 */ /* 0x000fc60007f9e0ff */
[----:B------:R-:W-:Y:S02]  /*06c0*/  FMUL R19, R19, UR10 ;  /* 0x0000000a13137c20 */ /* 0x000fe40008400000 */
[----:B------:R-:W-:-:S03]  /*06d0*/  IMAD.X R21, RZ, RZ, R7, P4 ;  /* 0x000000ffff157224 */ /* 0x000fc600020e0607 */
[----:B------:R0:W-:Y:S01]  /*06e0*/  STG.E desc[UR4][R6.64+0xc], R19 ;  /* 0x00000c1306007986 */ /* 0x0001e2000c101904 */
[----:B------:R-:W-:Y:S05]  /*06f0*/  @P2 BRA `(.L_x_22) ;  /* 0xfffffff800fc2947 */ /* 0x000fea000383ffff */
[----:B0-----:R-:W-:-:S07]  /*0700*/  IMAD.MOV.U32 R17, RZ, RZ, R9 ;  /* 0x000000ffff117224 */ /* 0x001fce00078e0009 */
.L_x_21:
[----:B------:R-:W-:-:S13]  /*0710*/  ISETP.NE.AND P2, PT, R16, RZ, PT ;  /* 0x000000ff1000720c */ /* 0x000fda0003f45270 */
[----:B------:R-:W-:Y:S05]  /*0720*/  @!P2 BRA `(.L_x_23) ;  /* 0x000000040060a947 */ /* 0x000fea0003800000 */
[----:B------:R-:W-:Y:S01]  /*0730*/  ISETP.NE.AND P2, PT, R18, RZ, PT ;  /* 0x000000ff1200720c */ /* 0x000fe20003f45270 */
[----:B------:R-:W-:-:S12]  /*0740*/  @!P1 BRA `(.L_x_24) ;  /* 0x00000000009c9947 */ /* 0x000fd80003800000 */
[----:B------:R-:W0:Y:S01]  /*0750*/  LDCU.64 UR6, c[0x0][0x380] ;  /* 0x00007000ff0677ac */ /* 0x000e220008000a00 */
[----:B------:R-:W-:Y:S01]  /*0760*/  IADD3 R14, P3, PT, R12, R17, RZ ;  /* 0x000000110c0e7210 */ /* 0x000fe20007f7e0ff */
[----:B------:R-:W2:Y:S04]  /*0770*/  LDCU.64 UR8, c[0x0][0x390] ;  /* 0x00007200ff0877ac */ /* 0x000ea80008000a00 */
[----:B------:R-:W-:Y:S02]  /*0780*/  IMAD.X R5, RZ, RZ, R15, P3 ;  /* 0x000000ffff057224 */ /* 0x000fe400018e060f */
[----:B------:R-:W-:-:S03]  /*0790*/  IMAD.SHL.U32 R6, R14, 0x4, RZ ;  /* 0x000000040e067824 */ /* 0x000fc600078e00ff */
[----:B------:R-:W-:Y:S02]  /*07a0*/  SHF.L.U64.HI R14, R14, 0x2, R5 ;  /* 0x000000020e0e7819 */ /* 0x000fe40000010205 */
[----:B0-----:R-:W-:Y:S01]  /*07b0*/  IADD3 R4, P3, PT, R6, UR6, RZ ;  /* 0x0000000606047c10 */ /* 0x001fe2000ff7e0ff */
[----:B------:R-:W0:Y:S03]  /*07c0*/  LDCU UR6, c[0x0][0x3a0] ;  /* 0x00007400ff0677ac */ /* 0x000e260008000800 */
[----:B------:R-:W-:-:S05]  /*07d0*/  IADD3.X R5, PT, PT, R14, UR7, RZ, P3, !PT ;  /* 0x000000070e057c10 */ /* 0x000fca0009ffe4ff */
[----:B------:R-:W3:Y:S01]  /*07e0*/  LDG.E R7, desc[UR4][R4.64] ;  /* 0x0000000404077981 */ /* 0x000ee2000c1e1900 */
[----:B-----5:R-:W-:-:S04]  /*07f0*/  ISETP.NE.AND P3, PT, R17, R10, PT ;  /* 0x0000000a1100720c */ /* 0x020fc80003f65270 */
[----:B------:R-:W-:Y:S02]  /*0800*/  FSEL R2, RZ, 1, P3 ;  /* 0x3f800000ff027808 */ /* 0x000fe40001800000 */
[----:B--2---:R-:W-:-:S03]  /*0810*/  IADD3 R6, P3, PT, R6, UR8, RZ ;  /* 0x0000000806067c10 */ /* 0x004fc6000ff7e0ff */
[----:B---3--:R-:W-:Y:S01]  /*0820*/  FADD R2, -R2, R7 ;  /* 0x0000000702027221 */ /* 0x008fe20000000100 */
[----:B------:R-:W-:-:S03]  /*0830*/  IADD3.X R7, PT, PT, R14, UR9, RZ, P3, !PT ;  /* 0x000000090e077c10 */ /* 0x000fc60009ffe4ff */
[----:B0-----:R-:W-:-:S05]  /*0840*/  FMUL R19, R2, UR6 ;  /* 0x0000000602137c20 */ /* 0x001fca0008400000 */
        /* <DEDUP_REMOVED lines=8> */
[----:B------:R-:W3:Y:S01]  /*08d0*/  LDG.E R25, desc[UR4][R4.64+0x8] ;  /* 0x0000080404197981 */ /* 0x000ee2000c1e1900 */
[----:B------:R-:W-:-:S05]  /*08e0*/  VIADD R23, R17, 0x2 ;  /* 0x0000000211177836 */ /* 0x000fca0000000000 */
[----:B------:R-:W-:-:S04]  /*08f0*/  ISETP.NE.AND P3, PT, R23, R10, PT ;  /* 0x0000000a1700720c */ /* 0x000fc80003f65270 */
[----:B------:R-:W-:-:S05]  /*0900*/  FSEL R2, RZ, 1, P3 ;  /* 0x3f800000ff027808 */ /* 0x000fca0001800000 */
[----:B---3--:R-:W-:-:S04]  /*0910*/  FADD R2, -R2, R25 ;  /* 0x0000001902027221 */ /* 0x008fc80000000100 */
[----:B0-----:R-:W-:-:S05]  /*0920*/  FMUL R19, R2, UR6 ;  /* 0x0000000602137c20 */ /* 0x001fca0008400000 */
[----:B------:R0:W-:Y:S04]  /*0930*/  STG.E desc[UR4][R6.64+0x8], R19 ;  /* 0x0000081306007986 */ /* 0x0001e8000c101904 */
[----:B------:R-:W3:Y:S01]  /*0940*/  LDG.E R25, desc[UR4][R4.64+0xc] ;  /* 0x00000c0404197981 */ /* 0x000ee2000c1e1900 */
[C---:B------:R-:W-:Y:S02]  /*0950*/  VIADD R23, R17.reuse, 0x3 ;  /* 0x0000000311177836 */ /* 0x040fe40000000000 */
[----:B------:R-:W-:-:S03]  /*0960*/  VIADD R17, R17, 0x4 ;  /* 0x0000000411117836 */ /* 0x000fc60000000000 */
[----:B------:R-:W-:-:S04]  /*0970*/  ISETP.NE.AND P3, PT, R23, R10, PT ;  /* 0x0000000a1700720c */ /* 0x000fc80003f65270 */
[----:B------:R-:W-:-:S05]  /*0980*/  FSEL R2, RZ, 1, P3 ;  /* 0x3f800000ff027808 */ /* 0x000fca0001800000 */
[----:B---3--:R-:W-:-:S04]  /*0990*/  FADD R2, -R2, R25 ;  /* 0x0000001902027221 */ /* 0x008fc80000000100 */
[----:B--2---:R-:W-:-:S05]  /*09a0*/  FMUL R21, R2, UR6 ;  /* 0x0000000602157c20 */ /* 0x004fca0008400000 */
[----:B------:R0:W-:Y:S02]  /*09b0*/  STG.E desc[UR4][R6.64+0xc], R21 ;  /* 0x00000c1506007986 */ /* 0x0001e4000c101904 */
.L_x_24:
[----:B------:R-:W-:Y:S05]  /*09c0*/  @!P2 BRA `(.L_x_23) ;  /* 0x0000000000b8a947 */ /* 0x000fea0003800000 */
[----:B------:R-:W-:Y:S02]  /*09d0*/  ISETP.NE.AND P3, PT, R18, 0x1, PT ;  /* 0x000000011200780c */ /* 0x000fe40003f65270 */
[----:B------:R-:W-:-:S11]  /*09e0*/  LOP3.LUT P2, RZ, R3, 0x1, RZ, 0xc0, !PT ;  /* 0x0000000103ff7812 */ /* 0x000fd6000784c0ff */
[----:B------:R-:W-:Y:S05]  /*09f0*/  @!P3 BRA `(.L_x_25) ;  /* 0x000000000064b947 */ /* 0x000fea0003800000 */
[----:B------:R-:W2:Y:S01]  /*0a00*/  LDCU.64 UR6, c[0x0][0x380] ;  /* 0x00007000ff0677ac */ /* 0x000ea20008000a00 */
[----:B------:R-:W-:Y:S01]  /*0a10*/  IADD3 R2, P3, PT, R12, R17, RZ ;  /* 0x000000110c027210 */ /* 0x000fe20007f7e0ff */
[----:B------:R-:W3:Y:S04]  /*0a20*/  LDCU.64 UR8, c[0x0][0x390] ;  /* 0x00007200ff0877ac */ /* 0x000ee80008000a00 */
[----:B------:R-:W-:Y:S02]  /*0a30*/  IMAD.X R3, RZ, RZ, R15, P3 ;  /* 0x000000ffff037224 */ /* 0x000fe400018e060f */
[----:B------:R-:W-:-:S03]  /*0a40*/  IMAD.SHL.U32 R14, R2, 0x4, RZ ;  /* 0x00000004020e7824 */ /* 0x000fc600078e00ff */
[----:B0-----:R-:W-:Y:S02]  /*0a50*/  SHF.L.U64.HI R7, R2, 0x2, R3 ;  /* 0x0000000202077819 */ /* 0x001fe40000010203 */
[----:B--2---:R-:W-:Y:S01]  /*0a60*/  IADD3 R4, P3, PT, R14, UR6, RZ ;  /* 0x000000060e047c10 */ /* 0x004fe2000ff7e0ff */
[----:B------:R-:W0:Y:S03]  /*0a70*/  LDCU UR6, c[0x0][0x3a0] ;  /* 0x00007400ff0677ac */ /* 0x000e260008000800 */
[----:B------:R-:W-:-:S05]  /*0a80*/  IADD3.X R5, PT, PT, R7, UR7, RZ, P3, !PT ;  /* 0x0000000707057c10 */ /* 0x000fca0009ffe4ff */
[----:B------:R-:W2:Y:S01]  /*0a90*/  LDG.E R3, desc[UR4][R4.64] ;  /* 0x0000000404037981 */ /* 0x000ea2000c1e1900 */
[----:B-----5:R-:W-:-:S04]  /*0aa0*/  ISETP.NE.AND P3, PT, R17, R10, PT ;  /* 0x0000000a1100720c */ /* 0x020fc80003f65270 */
[----:B------:R-:W-:Y:S02]  /*0ab0*/  FSEL R6, RZ, 1, P3 ;  /* 0x3f800000ff067808 */ /* 0x000fe40001800000 */
[----:B---3--:R-:W-:-:S03]  /*0ac0*/  IADD3 R2, P3, PT, R14, UR8, RZ ;  /* 0x000000080e027c10 */ /* 0x008fc6000ff7e0ff */
[----:B--2---:R-:W-:Y:S01]  /*0ad0*/  FADD R6, -R6, R3 ;  /* 0x0000000306067221 */ /* 0x004fe20000000100 */
[----:B------:R-:W-:-:S03]  /*0ae0*/  IADD3.X R3, PT, PT, R7, UR9, RZ, P3, !PT ;  /* 0x0000000907037c10 */ /* 0x000fc60009ffe4ff */
        /* <DEDUP_REMOVED lines=8> */
[----:B------:R-:W-:-:S05]  /*0b70*/  FMUL R19, R6, UR6 ;  /* 0x0000000606137c20 */ /* 0x000fca0008400000 */
[----:B------:R2:W-:Y:S02]  /*0b80*/  STG.E desc[UR4][R2.64+0x4], R19 ;  /* 0x0000041302007986 */ /* 0x0005e4000c101904 */
.L_x_25:
[----:B------:R-:W-:Y:S05]  /*0b90*/  @!P2 BRA `(.L_x_23) ;  /* 0x000000000044a947 */ /* 0x000fea0003800000 */
[----:B------:R-:W3:Y:S01]  /*0ba0*/  LDCU.64 UR6, c[0x0][0x380] ;  /* 0x00007000ff0677ac */ /* 0x000ee20008000a00 */
[----:B0-2---:R-:W-:Y:S01]  /*0bb0*/  IADD3 R7, P2, PT, R12, R17, RZ ;  /* 0x000000110c077210 */ /* 0x005fe20007f5e0ff */
[----:B------:R-:W0:Y:S04]  /*0bc0*/  LDCU.64 UR8, c[0x0][0x390] ;  /* 0x00007200ff0877ac */ /* 0x000e280008000a00 */
[----:B------:R-:W-:Y:S02]  /*0bd0*/  IMAD.X R2, RZ, RZ, R15, P2 ;  /* 0x000000ffff027224 */ /* 0x000fe400010e060f */
[----:B------:R-:W-:-:S03]  /*0be0*/  IMAD.SHL.U32 R4, R7, 0x4, RZ ;  /* 0x0000000407047824 */ /* 0x000fc600078e00ff */
[----:B------:R-:W-:Y:S02]  /*0bf0*/  SHF.L.U64.HI R7, R7, 0x2, R2 ;  /* 0x0000000207077819 */ /* 0x000fe40000010202 */
[----:B---3--:R-:W-:Y:S01]  /*0c00*/  IADD3 R2, P2, PT, R4, UR6, RZ ;  /* 0x0000000604027c10 */ /* 0x008fe2000ff5e0ff */
[----:B------:R-:W2:Y:S03]  /*0c10*/  LDCU UR6, c[0x0][0x3a0] ;  /* 0x00007400ff0677ac */ /* 0x000ea60008000800 */
[----:B------:R-:W-:-:S05]  /*0c20*/  IADD3.X R3, PT, PT, R7, UR7, RZ, P2, !PT ;  /* 0x0000000707037c10 */ /* 0x000fca00097fe4ff */
[----:B------:R-:W3:Y:S01]  /*0c30*/  LDG.E R2, desc[UR4][R2.64] ;  /* 0x0000000402027981 */ /* 0x000ee2000c1e1900 */
[----:B-----5:R-:W-:-:S04]  /*0c40*/  ISETP.NE.AND P2, PT, R17, R10, PT ;  /* 0x0000000a1100720c */ /* 0x020fc80003f45270 */
[----:B------:R-:W-:Y:S02]  /*0c50*/  FSEL R5, RZ, 1, P2 ;  /* 0x3f800000ff057808 */ /* 0x000fe40001000000 */
[----:B0-----:R-:W-:-:S03]  /*0c60*/  IADD3 R4, P2, PT, R4, UR8, RZ ;  /* 0x0000000804047c10 */ /* 0x001fc6000ff5e0ff */
[----:B---3--:R-:W-:Y:S01]  /*0c70*/  FADD R6, -R5, R2 ;  /* 0x0000000205067221 */ /* 0x008fe20000000100 */
[----:B------:R-:W-:-:S03]  /*0c80*/  IADD3.X R5, PT, PT, R7, UR9, RZ, P2, !PT ;  /* 0x0000000907057c10 */ /* 0x000fc600097fe4ff */
[----:B--2---:R-:W-:-:S05]  /*0c90*/  FMUL R7, R6, UR6 ;  /* 0x0000000606077c20 */ /* 0x004fca0008400000 */
[----:B------:R3:W-:Y:S02]  /*0ca0*/  STG.E desc[UR4][R4.64], R7 ;  /* 0x0000000704007986 */ /* 0x0007e4000c101904 */
.L_x_23:
[----:B------:R-:W-:Y:S05]  /*0cb0*/  @!P0 BRA `(.L_x_26) ;  /* 0xfffffff400248947 */ /* 0x000fea000383ffff */
[----:B-1----:R-:W-:Y:S05]  /*0cc0*/  EXIT ;  /* 0x000000000000794d */ /* 0x002fea0003800000 */
.L_x_27:
        /* <DEDUP_REMOVED lines=11> */
.L_x_104:


//--------------------- .text._Z24scce_loss_forward_kernelPKfPKhPfii --------------------------
	.section	.text._Z24scce_loss_forward_kernelPKfPKhPfii,"ax",@progbits
	.align	128
        .global         _Z24scce_loss_forward_kernelPKfPKhPfii
        .type           _Z24scce_loss_forward_kernelPKfPKhPfii,@function
        .size           _Z24scce_loss_forward_kernelPKfPKhPfii,(.L_x_105 - _Z24scce_loss_forward_kernelPKfPKhPfii)
        .other          _Z24scce_loss_forward_kernelPKfPKhPfii,@"STO_CUDA_ENTRY STV_DEFAULT"
_Z24scce_loss_forward_kernelPKfPKhPfii:
.text._Z24scce_loss_forward_kernelPKfPKhPfii:
[----:B------:R-:W-:Y:S01]  /*0000*/  LDC R1, c[0x0][0x37c] ;  /* 0x0000df00ff017b82 */ /* 0x000fe20000000800 */
[----:B------:R-:W0:Y:S07]  /*0010*/  S2R R3, SR_TID.X ;  /* 0x0000000000037919 */ /* 0x000e2e0000002100 */
[----:B------:R-:W0:Y:S01]  /*0020*/  S2UR UR4, SR_CTAID.X ;  /* 0x00000000000479c3 */ /* 0x000e220000002500 */
[----:B------:R-:W1:Y:S07]  /*0030*/  LDCU UR7, c[0x0][0x398] ;  /* 0x00007300ff0777ac */ /* 0x000e6e0008000800 */
[----:B------:R-:W0:Y:S01]  /*0040*/  LDC R4, c[0x0][0x360] ;  /* 0x0000d800ff047b82 */ /* 0x000e220000000800 */
[----:B------:R-:W2:Y:S01]  /*0050*/  LDCU UR5, c[0x0][0x370] ;  /* 0x00006e00ff0577ac */ /* 0x000ea20008000800 */
[----:B-1----:R-:W-:Y:S01]  /*0060*/  USHF.R.S32.HI UR6, URZ, 0x1f, UR7 ;  /* 0x0000001fff067899 */ /* 0x002fe20008011407 */
[----:B0-----:R-:W-:-:S02]  /*0070*/  IMAD R6, R4, UR4, R3 ;  /* 0x0000000404067c24 */ /* 0x001fc4000f8e0203 */
[----:B--2---:R-:W-:-:S03]  /*0080*/  IMAD R4, R4, UR5, RZ ;  /* 0x0000000504047c24 */ /* 0x004fc6000f8e02ff */
[----:B------:R-:W-:-:S04]  /*0090*/  ISETP.GE.U32.AND P0, PT, R6, UR7, PT ;  /* 0x0000000706007c0c */ /* 0x000fc8000bf06070 */
[----:B------:R-:W-:-:S13]  /*00a0*/  ISETP.GE.U32.AND.EX P0, PT, RZ, UR6, PT, P0 ;  /* 0x00000006ff007c0c */ /* 0x000fda000bf06100 */
[----:B------:R-:W-:Y:S05]  /*00b0*/  @P0 EXIT ;  /* 0x000000000000094d */ /* 0x000fea0003800000 */
[----:B------:R-:W0:Y:S01]  /*00c0*/  LDC R5, c[0x0][0x39c] ;  /* 0x0000e700ff057b82 */ /* 0x000e220000000800 */
[----:B------:R-:W-:Y:S01]  /*00d0*/  HFMA2 R7, -RZ, RZ, 0, 0 ;  /* 0x00000000ff077431 */ /* 0x000fe200000001ff */
[----:B------:R-:W1:Y:S01]  /*00e0*/  LDCU.64 UR4, c[0x0][0x358] ;  /* 0x00006b00ff0477ac */ /* 0x000e620008000a00 */
[----:B------:R-:W2:Y:S01]  /*00f0*/  LDCU UR7, c[0x0][0x398] ;  /* 0x00007300ff0777ac */ /* 0x000ea20008000800 */
[----:B------:R-:W3:Y:S01]  /*0100*/  LDCU.64 UR8, c[0x0][0x388] ;  /* 0x00007100ff0877ac */ /* 0x000ee20008000a00 */
[----:B------:R-:W4:Y:S01]  /*0110*/  LDCU.64 UR10, c[0x0][0x380] ;  /* 0x00007000ff0a77ac */ /* 0x000f220008000a00 */
[----:B------:R-:W0:Y:S02]  /*0120*/  LDCU.64 UR12, c[0x0][0x390] ;  /* 0x00007200ff0c77ac */ /* 0x000e240008000a00 */
.L_x_30:
[----:B---3--:R-:W-:-:S04]  /*0130*/  IADD3 R8, P0, PT, R6, UR8, RZ ;  /* 0x0000000806087c10 */ /* 0x008fc8000ff1e0ff */
[----:B------:R-:W-:-:S05]  /*0140*/  IADD3.X R9, PT, PT, R7, UR9, RZ, P0, !PT ;  /* 0x0000000907097c10 */ /* 0x000fca00087fe4ff */
[----:B-1----:R-:W3:Y:S01]  /*0150*/  LDG.E.U8 R8, desc[UR4][R8.64] ;  /* 0x0000000408087981 */ /* 0x002ee2000c1e1100 */
[C---:B0-----:R-:W-:Y:S01]  /*0160*/  LEA R2, P1, R6.reuse, UR12, 0x2 ;  /* 0x0000000c06027c11 */ /* 0x041fe2000f8210ff */
[----:B------:R-:W-:Y:S01]  /*0170*/  BSSY.RECONVERGENT B0, `(.L_x_28) ;  /* 0x0000022000007945 */ /* 0x000fe20003800200 */
[----:B------:R-:W-:Y:S02]  /*0180*/  MOV R11, 0x42c80000 ;  /* 0x42c80000000b7802 */ /* 0x000fe40000000f00 */
[----:B------:R-:W-:Y:S02]  /*0190*/  LEA.HI.X R3, R6, UR13, R7, 0x2, P1 ;  /* 0x0000000d06037c11 */ /* 0x000fe400088f1407 */
[----:B---3--:R-:W-:-:S13]  /*01a0*/  ISETP.GE.AND P0, PT, R8, R5, PT ;  /* 0x000000050800720c */ /* 0x008fda0003f06270 */
[----:B------:R-:W-:Y:S05]  /*01b0*/  @P0 BRA `(.L_x_29) ;  /* 0x0000000000740947 */ /* 0x000fea0003800000 */
[----:B------:R-:W-:-:S05]  /*01c0*/  LOP3.LUT R0, R8, 0xff, RZ, 0xc0, !PT ;  /* 0x000000ff08007812 */ /* 0x000fca00078ec0ff */
[----:B------:R-:W-:-:S05]  /*01d0*/  IMAD R0, R6, R5, R0 ;  /* 0x0000000506007224 */ /* 0x000fca00078e0200 */
[----:B------:R-:W-:-:S04]  /*01e0*/  SHF.R.S64 R8, RZ, 0x1e, R0 ;  /* 0x0000001eff087819 */ /* 0x000fc80000001000 */
[----:B----4-:R-:W-:-:S04]  /*01f0*/  IADD3 R8, P0, PT, R8, UR10, RZ ;  /* 0x0000000a08087c10 */ /* 0x010fc8000ff1e0ff */
[----:B------:R-:W-:-:S05]  /*0200*/  LEA.HI.X.SX32 R9, R0, UR11, 0x2, P0 ;  /* 0x0000000b00097c11 */ /* 0x000fca00080f16ff */
[----:B------:R0:W3:Y:S01]  /*0210*/  LDG.E R8, desc[UR4][R8.64] ;  /* 0x0000000408087981 */ /* 0x0000e2000c1e1900 */
[----:B------:R-:W-:Y:S01]  /*0220*/  IMAD.MOV.U32 R13, RZ, RZ, 0x3e055027 ;  /* 0x3e055027ff0d7424 */ /* 0x000fe200078e00ff */
[----:B0-----:R-:W-:Y:S02]  /*0230*/  MOV R9, 0x7f800000 ;  /* 0x7f80000000097802 */ /* 0x001fe40000000f00 */
[----:B---3--:R-:W-:-:S04]  /*0240*/  FMNMX R10, R8, 9.9999997171806853657e-10, !PT ;  /* 0x3089705f080a7809 */ /* 0x008fc80007800000 */
[C---:B------:R-:W-:Y:S01]  /*0250*/  ISETP.GT.U32.AND P0, PT, R10.reuse, 0x7f7fffff, PT ;  /* 0x7f7fffff0a00780c */ /* 0x040fe20003f04070 */
[----:B------:R-:W-:-:S05]  /*0260*/  VIADD R0, R10, 0xc0d55555 ;  /* 0xc0d555550a007836 */ /* 0x000fca0000000000 */
[----:B------:R-:W-:-:S04]  /*0270*/  LOP3.LUT R11, R0, 0xff800000, RZ, 0xc0, !PT ;  /* 0xff800000000b7812 */ /* 0x000fc800078ec0ff */
[----:B------:R-:W-:-:S05]  /*0280*/  IADD3 R0, PT, PT, R10, -R11, RZ ;  /* 0x8000000b0a007210 */ /* 0x000fca0007ffe0ff */
[----:B------:R-:W-:Y:S01]  /*0290*/  FADD R12, R0, -1 ;  /* 0xbf800000000c7421 */ /* 0x000fe20000000000 */
[----:B------:R-:W-:-:S03]  /*02a0*/  I2FP.F32.S32 R0, R11 ;  /* 0x0000000b00007245 */ /* 0x000fc60000201400 */
[----:B------:R-:W-:Y:S02]  /*02b0*/  FFMA R13, R12, -R13, 0.14084610342979431152 ;  /* 0x3e1039f60c0d7423 */ /* 0x000fe4000000080d */
[----:B------:R-:W-:Y:S02]  /*02c0*/  FFMA R0, R0, 1.1920928955078125e-07, RZ ;  /* 0x3400000000007823 */ /* 0x000fe400000000ff */
[----:B------:R-:W-:-:S04]  /*02d0*/  FFMA R13, R12, R13, -0.12148627638816833496 ;  /* 0xbdf8cdcc0c0d7423 */ /* 0x000fc8000000000d */
[----:B------:R-:W-:-:S04]  /*02e0*/  FFMA R13, R12, R13, 0.13980610668659210205 ;  /* 0x3e0f29550c0d7423 */ /* 0x000fc8000000000d */
[----:B------:R-:W-:-:S04]  /*02f0*/  FFMA R13, R12, R13, -0.16684235632419586182 ;  /* 0xbe2ad8b90c0d7423 */ /* 0x000fc8000000000d */
[----:B------:R-:W-:-:S04]  /*0300*/  FFMA R13, R12, R13, 0.20012299716472625732 ;  /* 0x3e4ced0b0c0d7423 */ /* 0x000fc8000000000d */
[----:B------:R-:W-:-:S04]  /*0310*/  FFMA R13, R12, R13, -0.24999669194221496582 ;  /* 0xbe7fff220c0d7423 */ /* 0x000fc8000000000d */
[----:B------:R-:W-:-:S04]  /*0320*/  FFMA R13, R12, R13, 0.33333182334899902344 ;  /* 0x3eaaaa780c0d7423 */ /* 0x000fc8000000000d */
[----:B------:R-:W-:-:S04]  /*0330*/  FFMA R13, R12, R13, -0.5 ;  /* 0xbf0000000c0d7423 */ /* 0x000fc8000000000d */
[----:B------:R-:W-:-:S04]  /*0340*/  FMUL R13, R12, R13 ;  /* 0x0000000d0c0d7220 */ /* 0x000fc80000400000 */
[----:B------:R-:W-:-:S04]  /*0350*/  FFMA R13, R12, R13, R12 ;  /* 0x0000000d0c0d7223 */ /* 0x000fc8000000000c */
[----:B------:R-:W-:Y:S01]  /*0360*/  FFMA R0, R0, 0.69314718246459960938, R13 ;  /* 0x3f31721800007823 */ /* 0x000fe2000000000d */
[----:B------:R-:W-:-:S04]  /*0370*/  @P0 FFMA R0, R10, R9, +INF ;  /* 0x7f8000000a000423 */ /* 0x000fc80000000009 */
[----:B------:R-:W-:-:S07]  /*0380*/  FADD R11, -R0, -RZ ;  /* 0x800000ff000b7221 */ /* 0x000fce0000000100 */
.L_x_29:
[----:B--2-4-:R-:W-:Y:S05]  /*0390*/  BSYNC.RECONVERGENT B0 ;  /* 0x0000000000007941 */ /* 0x014fea0003800200 */
.L_x_28:
[----:B------:R-:W-:Y:S01]  /*03a0*/  IADD3 R6, P0, PT, R4, R6, RZ ;  /* 0x0000000604067210 */ /* 0x000fe20007f1e0ff */
[----:B------:R0:W-:Y:S04]  /*03b0*/  STG.E desc[UR4][R2.64], R11 ;  /* 0x0000000b02007986 */ /* 0x0001e8000c101904 */
[----:B------:R-:W-:Y:S01]  /*03c0*/  IMAD.X R7, RZ, RZ, R7, P0 ;  /* 0x000000ffff077224 */ /* 0x000fe200000e0607 */
[----:B------:R-:W-:-:S04]  /*03d0*/  ISETP.GE.U32.AND P0, PT, R6, UR7, PT ;  /* 0x0000000706007c0c */ /* 0x000fc8000bf06070 */
[----:B------:R-:W-:-:S13]  /*03e0*/  ISETP.GE.U32.AND.EX P0, PT, R7, UR6, PT, P0 ;  /* 0x0000000607007c0c */ /* 0x000fda000bf06100 */
[----:B0-----:R-:W-:Y:S05]  /*03f0*/  @!P0 BRA `(.L_x_30) ;  /* 0xfffffffc004c8947 */ /* 0x001fea000383ffff */
[----:B------:R-:W-:Y:S05]  /*0400*/  EXIT ;  /* 0x000000000000794d */ /* 0x000fea0003800000 */
.L_x_31:
        /* <DEDUP_REMOVED lines=15> */
.L_x_105:


//--------------------- .text._Z7softmaxPKfPfii   --------------------------
	.section	.text._Z7softmaxPKfPfii,"ax",@progbits
	.align	128
        .global         _Z7softmaxPKfPfii
        .type           _Z7softmaxPKfPfii,@function
        .size           _Z7softmaxPKfPfii,(.L_x_100 - _Z7softmaxPKfPfii)
        .other          _Z7softmaxPKfPfii,@"STO_CUDA_ENTRY STV_DEFAULT"
_Z7softmaxPKfPfii:
.text._Z7softmaxPKfPfii:
        /* <DEDUP_REMOVED lines=13> */
[----:B------:R-:W-:Y:S01]  /*00d0*/  HFMA2 R13, -RZ, RZ, 0, 0 ;  /* 0x00000000ff0d7431 */ /* 0x000fe200000001ff */
[C---:B------:R-:W-:Y:S01]  /*00e0*/  LOP3.LUT R16, R11.reuse, 0xf, RZ, 0xc0, !PT ;  /* 0x0000000f0b107812 */ /* 0x040fe200078ec0ff */
[----:B------:R-:W0:Y:S01]  /*00f0*/  LDCU.64 UR4, c[0x0][0x358] ;  /* 0x00006b00ff0477ac */ /* 0x000e220008000a00 */
[C---:B------:R-:W-:Y:S02]  /*0100*/  LOP3.LUT R18, R11.reuse, 0x7, RZ, 0xc0, !PT ;  /* 0x000000070b127812 */ /* 0x040fe400078ec0ff */
[C---:B------:R-:W-:Y:S02]  /*0110*/  LOP3.LUT R19, R11.reuse, 0x3, RZ, 0xc0, !PT ;  /* 0x000000030b137812 */ /* 0x040fe400078ec0ff */
[C---:B------:R-:W-:Y:S02]  /*0120*/  LOP3.LUT R10, R11.reuse, 0x7ffffff8, RZ, 0xc0, !PT ;  /* 0x7ffffff80b0a7812 */ /* 0x040fe400078ec0ff */
[----:B------:R-:W-:-:S07]  /*0130*/  LOP3.LUT R11, R11, 0x1, RZ, 0xc0, !PT ;  /* 0x000000010b0b7812 */ /* 0x000fce00078ec0ff */
.L_x_50:
[----:B-1-3--:R-:W1:Y:S01]  /*0140*/  LDC.64 R2, c[0x0][0x390] ;  /* 0x0000e400ff027b82 */ /* 0x00ae620000000a00 */
[----:B------:R-:W-:Y:S02]  /*0150*/  MOV R15, 0xff800000 ;  /* 0xff800000000f7802 */ /* 0x000fe40000000f00 */
[----:B0-2---:R-:W-:Y:S01]  /*0160*/  MOV R7, RZ ;  /* 0x000000ff00077202 */ /* 0x005fe20000000f00 */
[----:B-1----:R-:W-:Y:S01]  /*0170*/  IMAD R14, R12, R3, RZ ;  /* 0x000000030c0e7224 */ /* 0x002fe200078e02ff */
[----:B------:R-:W-:-:S04]  /*0180*/  IADD3 R12, P1, PT, R9, R12, RZ ;  /* 0x0000000c090c7210 */ /* 0x000fc80007f3e0ff */
[----:B------:R-:W-:Y:S02]  /*0190*/  IADD3.X R13, PT, PT, RZ, R13, RZ, P1, !PT ;  /* 0x0000000dff0d7210 */ /* 0x000fe40000ffe4ff */
[----:B------:R-:W-:Y:S02]  /*01a0*/  ISETP.GE.U32.AND P1, PT, R3, 0x10, PT ;  /* 0x000000100300780c */ /* 0x000fe40003f26070 */
[----:B------:R-:W-:Y:S02]  /*01b0*/  ISETP.GE.U32.AND P0, PT, R12, R2, PT ;  /* 0x000000020c00720c */ /* 0x000fe40003f06070 */
[----:B------:R-:W-:Y:S02]  /*01c0*/  SHF.R.S32.HI R17, RZ, 0x1f, R14 ;  /* 0x0000001fff117819 */ /* 0x000fe4000001140e */
[----:B------:R-:W-:-:S07]  /*01d0*/  ISETP.GE.U32.AND.EX P0, PT, R13, R8, PT, P0 ;  /* 0x000000080d00720c */ /* 0x000fce0003f06100 */
[----:B------:R-:W-:Y:S06]  /*01e0*/  @!P1 BRA `(.L_x_32) ;  /* 0x0000000000a09947 */ /* 0x000fec0003800000 */
[----:B------:R-:W1:Y:S01]  /*01f0*/  LDCU.64 UR6, c[0x0][0x380] ;  /* 0x00007000ff0677ac */ /* 0x000e620008000a00 */
[----:B------:R-:W-:Y:S02]  /*0200*/  LOP3.LUT R4, R3, 0x7ffffff0, RZ, 0xc0, !PT ;  /* 0x7ffffff003047812 */ /* 0x000fe400078ec0ff */
[----:B------:R-:W-:Y:S02]  /*0210*/  MOV R15, 0xff800000 ;  /* 0xff800000000f7802 */ /* 0x000fe40000000f00 */
[----:B------:R-:W-:Y:S02]  /*0220*/  IADD3 R0, PT, PT, -R4, RZ, RZ ;  /* 0x000000ff04007210 */ /* 0x000fe40007ffe1ff */
[----:B-1----:R-:W-:-:S04]  /*0230*/  LEA R6, P1, R14, UR6, 0x2 ;  /* 0x000000060e067c11 */ /* 0x002fc8000f8210ff */
[----:B------:R-:W-:Y:S02]  /*0240*/  IADD3 R6, P2, PT, R6, 0x20, RZ ;  /* 0x0000002006067810 */ /* 0x000fe40007f5e0ff */
[----:B------:R-:W-:-:S04]  /*0250*/  LEA.HI.X R7, R14, UR7, R17, 0x2, P1 ;  /* 0x000000070e077c11 */ /* 0x000fc800088f1411 */
[----:B------:R-:W-:-:S07]  /*0260*/  IADD3.X R7, PT, PT, RZ, R7, RZ, P2, !PT ;  /* 0x00000007ff077210 */ /* 0x000fce00017fe4ff */
.L_x_33:
[----:B------:R-:W-:Y:S02]  /*0270*/  MOV R2, R6 ;  /* 0x0000000600027202 */ /* 0x000fe40000000f00 */
[----:B------:R-:W-:-:S05]  /*0280*/  MOV R3, R7 ;  /* 0x0000000700037202 */ /* 0x000fca0000000f00 */
[----:B0-----:R-:W2:Y:S04]  /*0290*/  LDG.E R20, desc[UR4][R2.64+-0x20] ;  /* 0xffffe00402147981 */ /* 0x001ea8000c1e1900 */
[----:B------:R-:W2:Y:S04]  /*02a0*/  LDG.E R7, desc[UR4][R2.64+-0x1c] ;  /* 0xffffe40402077981 */ /* 0x000ea8000c1e1900 */
[----:B------:R-:W3:Y:S04]  /*02b0*/  LDG.E R24, desc[UR4][R2.64+-0x18] ;  /* 0xffffe80402187981 */ /* 0x000ee8000c1e1900 */
[----:B------:R-:W3:Y:S04]  /*02c0*/  LDG.E R23, desc[UR4][R2.64+-0x14] ;  /* 0xffffec0402177981 */ /* 0x000ee8000c1e1900 */
[----:B------:R-:W4:Y:S04]  /*02d0*/  LDG.E R22, desc[UR4][R2.64+-0x10] ;  /* 0xfffff00402167981 */ /* 0x000f28000c1e1900 */
[----:B------:R-:W4:Y:S04]  /*02e0*/  LDG.E R21, desc[UR4][R2.64+-0xc] ;  /* 0xfffff40402157981 */ /* 0x000f28000c1e1900 */
[----:B------:R-:W5:Y:S04]  /*02f0*/  LDG.E R5, desc[UR4][R2.64+-0x8] ;  /* 0xfffff80402057981 */ /* 0x000f68000c1e1900 */
[----:B------:R-:W5:Y:S04]  /*0300*/  LDG.E R6, desc[UR4][R2.64+-0x4] ;  /* 0xfffffc0402067981 */ /* 0x000f68000c1e1900 */
[----:B------:R-:W5:Y:S01]  /*0310*/  LDG.E R26, desc[UR4][R2.64+0x14] ;  /* 0x00001404021a7981 */ /* 0x000f62000c1e1900 */
[----:B--2---:R-:W-:-:S03]  /*0320*/  FMNMX3 R15, R15, R20, R7, !PT ;  /* 0x000000140f0f7276 */ /* 0x004fc60007800007 */
[----:B------:R-:W2:Y:S04]  /*0330*/  LDG.E R7, desc[UR4][R2.64] ;  /* 0x0000000402077981 */ /* 0x000ea8000c1e1900 */
[----:B------:R-:W2:Y:S01]  /*0340*/  LDG.E R20, desc[UR4][R2.64+0x4] ;  /* 0x0000040402147981 */ /* 0x000ea2000c1e1900 */
[----:B---3--:R-:W-:-:S03]  /*0350*/  FMNMX3 R23, R15, R24, R23, !PT ;  /* 0x000000180f177276 */ /* 0x008fc60007800017 */
[----:B------:R-:W3:Y:S04]  /*0360*/  LDG.E R24, desc[UR4][R2.64+0x8] ;  /* 0x0000080402187981 */ /* 0x000ee8000c1e1900 */
[----:B------:R-:W3:Y:S01]  /*0370*/  LDG.E R15, desc[UR4][R2.64+0xc] ;  /* 0x00000c04020f7981 */ /* 0x000ee2000c1e1900 */
[----:B----4-:R-:W-:-:S03]  /*0380*/  FMNMX3 R25, R23, R22, R21, !PT ;  /* 0x0000001617197276 */ /* 0x010fc60007800015 */
[----:B------:R-:W4:Y:S04]  /*0390*/  LDG.E R23, desc[UR4][R2.64+0x10] ;  /* 0x0000100402177981 */ /* 0x000f28000c1e1900 */
[----:B------:R-:W4:Y:S04]  /*03a0*/  LDG.E R22, desc[UR4][R2.64+0x18] ;  /* 0x0000180402167981 */ /* 0x000f28000c1e1900 */
[----:B------:R-:W4:Y:S01]  /*03b0*/  LDG.E R21, desc[UR4][R2.64+0x1c] ;  /* 0x00001c0402157981 */ /* 0x000f22000c1e1900 */
[----:B------:R-:W-:Y:S02]  /*03c0*/  IADD3 R0, PT, PT, R0, 0x10, RZ ;  /* 0x0000001000007810 */ /* 0x000fe40007ffe0ff */
[----:B-----5:R-:W-:-:S02]  /*03d0*/  FMNMX3 R5, R25, R5, R6, !PT ;  /* 0x0000000519057276 */ /* 0x020fc40007800006 */
[----:B------:R-:W-:Y:S02]  /*03e0*/  ISETP.NE.AND P1, PT, R0, RZ, PT ;  /* 0x000000ff0000720c */ /* 0x000fe40003f25270 */
[----:B------:R-:W-:Y:S02]  /*03f0*/  IADD3 R6, P2, PT, R2, 0x40, RZ ;  /* 0x0000004002067810 */ /* 0x000fe40007f5e0ff */
[----:B--2---:R-:W-:-:S04]  /*0400*/  FMNMX3 R5, R5, R7, R20, !PT ;  /* 0x0000000705057276 */ /* 0x004fc80007800014 */
[----:B---3--:R-:W-:-:S04]  /*0410*/  FMNMX3 R5, R5, R24, R15, !PT ;  /* 0x0000001805057276 */ /* 0x008fc8000780000f */
[----:B----4-:R-:W-:Y:S02]  /*0420*/  FMNMX3 R5, R5, R23, R26, !PT ;  /* 0x0000001705057276 */ /* 0x010fe4000780001a */
[----:B------:R-:W-:Y:S02]  /*0430*/  IADD3.X R7, PT, PT, RZ, R3, RZ, P2, !PT ;  /* 0x00000003ff077210 */ /* 0x000fe400017fe4ff */
[----:B------:R-:W-:Y:S01]  /*0440*/  FMNMX3 R15, R5, R22, R21, !PT ;  /* 0x00000016050f7276 */ /* 0x000fe20007800015 */
[----:B------:R-:W-:Y:S06]  /*0450*/  @P1 BRA `(.L_x_33) ;  /* 0xfffffffc00841947 */ /* 0x000fec000383ffff */
[----:B------:R-:W-:-:S07]  /*0460*/  MOV R7, R4 ;  /* 0x0000000400077202 */ /* 0x000fce0000000f00 */
.L_x_32:
[----:B------:R-:W1:Y:S01]  /*0470*/  LDCU.64 UR6, c[0x0][0x380] ;  /* 0x00007000ff0677ac */ /* 0x000e620008000a00 */
[----:B------:R-:W-:Y:S02]  /*0480*/  ISETP.NE.AND P1, PT, R16, RZ, PT ;  /* 0x000000ff1000720c */ /* 0x000fe40003f25270 */
[----:B-1----:R-:W-:-:S04]  /*0490*/  LEA R4, P2, R14, UR6, 0x2 ;  /* 0x000000060e047c11 */ /* 0x002fc8000f8410ff */
[----:B------:R-:W-:-:S07]  /*04a0*/  LEA.HI.X R5, R14, UR7, R17, 0x2, P2 ;  /* 0x000000070e057c11 */ /* 0x000fce00090f1411 */
[----:B------:R-:W-:Y:S05]  /*04b0*/  @!P1 BRA `(.L_x_34) ;  /* 0x0000000000a89947 */ /* 0x000fea0003800000 */
[----:B------:R-:W-:Y:S02]  /*04c0*/  IADD3 R0, PT, PT, R16, -0x1, RZ ;  /* 0xffffffff10007810 */ /* 0x000fe40007ffe0ff */
[----:B------:R-:W-:Y:S02]  /*04d0*/  ISETP.NE.AND P2, PT, R18, RZ, PT ;  /* 0x000000ff1200720c */ /* 0x000fe40003f45270 */
[----:B------:R-:W-:-:S13]  /*04e0*/  ISETP.GE.U32.AND P1, PT, R0, 0x7, PT ;  /* 0x000000070000780c */ /* 0x000fda0003f26070 */
[----:B------:R-:W-:Y:S05]  /*04f0*/  @!P1 BRA `(.L_x_35) ;  /* 0x0000000000389947 */ /* 0x000fea0003800000 */
[----:B------:R-:W-:-:S05]  /*0500*/  IMAD.WIDE.U32 R2, R7, 0x4, R4 ;  /* 0x0000000407027825 */ /* 0x000fca00078e0004 */
[----:B0-----:R-:W2:Y:S04]  /*0510*/  LDG.E R0, desc[UR4][R2.64] ;  /* 0x0000000402007981 */ /* 0x001ea8000c1e1900 */
[----:B------:R-:W2:Y:S04]  /*0520*/  LDG.E R6, desc[UR4][R2.64+0x4] ;  /* 0x0000040402067981 */ /* 0x000ea8000c1e1900 */
[----:B------:R-:W3:Y:S04]  /*0530*/  LDG.E R21, desc[UR4][R2.64+0x8] ;  /* 0x0000080402157981 */ /* 0x000ee8000c1e1900 */
[----:B------:R-:W3:Y:S04]  /*0540*/  LDG.E R20, desc[UR4][R2.64+0xc] ;  /* 0x00000c0402147981 */ /* 0x000ee8000c1e1900 */
[----:B------:R-:W4:Y:S04]  /*0550*/  LDG.E R23, desc[UR4][R2.64+0x10] ;  /* 0x0000100402177981 */ /* 0x000f28000c1e1900 */
[----:B------:R-:W4:Y:S04]  /*0560*/  LDG.E R22, desc[UR4][R2.64+0x14] ;  /* 0x0000140402167981 */ /* 0x000f28000c1e1900 */
[----:B------:R-:W5:Y:S04]  /*0570*/  LDG.E R25, desc[UR4][R2.64+0x18] ;  /* 0x0000180402197981 */ /* 0x000f68000c1e1900 */
[----:B------:R-:W5:Y:S01]  /*0580*/  LDG.E R24, desc[UR4][R2.64+0x1c] ;  /* 0x00001c0402187981 */ /* 0x000f62000c1e1900 */
[----:B------:R-:W-:-:S02]  /*0590*/  IADD3 R7, PT, PT, R7, 0x8, RZ ;  /* 0x0000000807077810 */ /* 0x000fc40007ffe0ff */
[----:B--2---:R-:W-:-:S04]  /*05a0*/  FMNMX3 R0, R15, R0, R6, !PT ;  /* 0x000000000f007276 */ /* 0x004fc80007800006 */
[----:B---3--:R-:W-:-:S04]  /*05b0*/  FMNMX3 R0, R0, R21, R20, !PT ;  /* 0x0000001500007276 */ /* 0x008fc80007800014 */
[----:B----4-:R-:W-:-:S04]  /*05c0*/  FMNMX3 R0, R0, R23, R22, !PT ;  /* 0x0000001700007276 */ /* 0x010fc80007800016 */
[----:B-----5:R-:W-:-:S07]  /*05d0*/  FMNMX3 R15, R0, R25, R24, !PT ;  /* 0x00000019000f7276 */ /* 0x020fce0007800018 */
.L_x_35:
        /* <DEDUP_REMOVED lines=9> */
[----:B------:R-:W3:Y:S01]  /*0670*/  LDG.E R20, desc[UR4][R2.64+0xc] ;  /* 0x00000c0402147981 */ /* 0x000ee2000c1e1900 */
[----:B------:R-:W-:-:S02]  /*0680*/  IADD3 R7, PT, PT, R7, 0x4, RZ ;  /* 0x0000000407077810 */ /* 0x000fc40007ffe0ff */
[----:B--2---:R-:W-:-:S04]  /*0690*/  FMNMX3 R0, R15, R0, R6, !PT ;  /* 0x000000000f007276 */ /* 0x004fc80007800006 */
[----:B---3--:R-:W-:-:S07]  /*06a0*/  FMNMX3 R15, R0, R21, R20, !PT ;  /* 0x00000015000f7276 */ /* 0x008fce0007800014 */
.L_x_36:
[----:B------:R-:W-:Y:S05]  /*06b0*/  @!P2 BRA `(.L_x_34) ;  /* 0x000000000028a947 */ /* 0x000fea0003800000 */
[----:B------:R-:W-:-:S05]  /*06c0*/  IMAD.WIDE.U32 R2, R7, 0x4, R4 ;  /* 0x0000000407027825 */ /* 0x000fca00078e0004 */
[----:B0-----:R-:W2:Y:S01]  /*06d0*/  LDG.E R0, desc[UR4][R2.64] ;  /* 0x0000000402007981 */ /* 0x001ea2000c1e1900 */
[----:B------:R-:W-:Y:S02]  /*06e0*/  ISETP.NE.AND P1, PT, R19, 0x1, PT ;  /* 0x000000011300780c */ /* 0x000fe40003f25270 */
[----:B--2---:R-:W-:-:S11]  /*06f0*/  FMNMX R15, R15, R0, !PT ;  /* 0x000000000f0f7209 */ /* 0x004fd60007800000 */
[----:B------:R-:W-:Y:S05]  /*0700*/  @!P1 BRA `(.L_x_34) ;  /* 0x0000000000149947 */ /* 0x000fea0003800000 */
[----:B------:R-:W-:Y:S01]  /*0710*/  ISETP.NE.AND P1, PT, R19, 0x2, PT ;  /* 0x000000021300780c */ /* 0x000fe20003f25270 */
[----:B------:R-:W2:-:S12]  /*0720*/  LDG.E R0, desc[UR4][R2.64+0x4] ;  /* 0x0000040402007981 */ /* 0x000e98000c1e1900 */
[----:B------:R-:W3:Y:S01]  /*0730*/  @P1 LDG.E R6, desc[UR4][R2.64+0x8] ;  /* 0x0000080402061981 */ /* 0x000ee2000c1e1900 */
[----:B--2---:R-:W-:-:S04]  /*0740*/  FMNMX R15, R15, R0, !PT ;  /* 0x000000000f0f7209 */ /* 0x004fc80007800000 */
[----:B---3--:R-:W-:-:S07]  /*0750*/  @P1 FMNMX R15, R15, R6, !PT ;  /* 0x000000060f0f1209 */ /* 0x008fce0007800000 */
.L_x_34:
[----:B------:R-:W1:Y:S01]  /*0760*/  LDCU UR6, c[0x0][0x394] ;  /* 0x00007280ff0677ac */ /* 0x000e620008000800 */
[----:B------:R-:W-:Y:S01]  /*0770*/  HFMA2 R0, -RZ, RZ, 0, 0 ;  /* 0x00000000ff007431 */ /* 0x000fe200000001ff */
[----:B------:R-:W-:Y:S01]  /*0780*/  MOV R7, RZ ;  /* 0x000000ff00077202 */ /* 0x000fe20000000f00 */
[----:B-1----:R-:W-:-:S09]  /*0790*/  UISETP.GE.U32.AND UP0, UPT, UR6, 0x8, UPT ;  /* 0x000000080600788c */ /* 0x002fd2000bf06070 */
[----:B------:R-:W-:Y:S05]  /*07a0*/  BRA.U !UP0, `(.L_x_37) ;  /* 0x0000000508647547 */ /* 0x000fea000b800000 */
[----:B------:R-:W-:Y:S02]  /*07b0*/  MOV R0, RZ ;  /* 0x000000ff00007202 */ /* 0x000fe40000000f00 */
[----:B------:R-:W-:-:S07]  /*07c0*/  MOV R7, RZ ;  /* 0x000000ff00077202 */ /* 0x000fce0000000f00 */
.L_x_38:
[----:B------:R-:W-:-:S05]  /*07d0*/  IMAD.WIDE.U32 R2, R7, 0x4, R4 ;  /* 0x0000000407027825 */ /* 0x000fca00078e0004 */
[----:B0-----:R-:W2:Y:S04]  /*07e0*/  LDG.E R6, desc[UR4][R2.64] ;  /* 0x0000000402067981 */ /* 0x001ea8000c1e1900 */
[----:B------:R-:W3:Y:S04]  /*07f0*/  LDG.E R22, desc[UR4][R2.64+0x4] ;  /* 0x0000040402167981 */ /* 0x000ee8000c1e1900 */
[----:B------:R-:W4:Y:S01]  /*0800*/  LDG.E R24, desc[UR4][R2.64+0x8] ;  /* 0x0000080402187981 */ /* 0x000f22000c1e1900 */
[----:B------:R-:W-:Y:S02]  /*0810*/  HFMA2 R20, -RZ, RZ, 0.96630859375, -0.0022525787353515625 ;  /* 0x3bbb989dff147431 */ /* 0x000fe400000001ff */
[----:B--2---:R-:W-:Y:S01]  /*0820*/  FADD R25, R6, -R15 ;  /* 0x8000000f06197221 */ /* 0x004fe20000000000 */
[----:B------:R-:W-:-:S03]  /*0830*/  MOV R6, 0x437c0000 ;  /* 0x437c000000067802 */ /* 0x000fc60000000f00 */
[----:B------:R-:W-:Y:S01]  /*0840*/  FFMA.SAT R23, R25, R20, 0.5 ;  /* 0x3f00000019177423 */ /* 0x000fe20000002014 */
[----:B---3--:R-:W-:-:S03]  /*0850*/  FADD R27, R22, -R15 ;  /* 0x8000000f161b7221 */ /* 0x008fc60000000000 */
[----:B------:R-:W-:Y:S01]  /*0860*/  FFMA.RM R23, R23, R6, 12582913 ;  /* 0x4b40000117177423 */ /* 0x000fe20000004006 */
[----:B------:R-:W-:-:S03]  /*0870*/  FFMA.SAT R21, R27, R20, 0.5 ;  /* 0x3f0000001b157423 */ /* 0x000fc60000002014 */
[----:B------:R-:W-:Y:S01]  /*0880*/  FADD R22, R23, -12583039 ;  /* 0xcb40007f17167421 */ /* 0x000fe20000000000 */
[----:B------:R-:W-:-:S03]  /*0890*/  FFMA.RM R21, R21, R6, 12582913 ;  /* 0x4b40000115157423 */ /* 0x000fc60000004006 */
[----:B------:R-:W-:-:S04]  /*08a0*/  FFMA R22, R25, 1.4426950216293334961, -R22 ;  /* 0x3fb8aa3b19167823 */ /* 0x000fc80000000816 */
[----:B------:R-:W-:Y:S01]  /*08b0*/  FFMA R28, R25, 1.925963033500011079e-08, R22 ;  /* 0x32a57060191c7823 */ /* 0x000fe20000000016 */
[----:B------:R-:W-:-:S04]  /*08c0*/  FADD R22, R21, -12583039 ;  /* 0xcb40007f15167421 */ /* 0x000fc80000000000 */
[----:B------:R-:W-:-:S04]  /*08d0*/  FFMA R22, R27, 1.4426950216293334961, -R22 ;  /* 0x3fb8aa3b1b167823 */ /* 0x000fc80000000816 */
[----:B------:R-:W-:Y:S02]  /*08e0*/  FFMA R27, R27, 1.925963033500011079e-08, R22 ;  /* 0x32a570601b1b7823 */ /* 0x000fe40000000016 */
[----:B------:R-:W2:Y:S01]  /*08f0*/  LDG.E R22, desc[UR4][R2.64+0xc] ;  /* 0x00000c0402167981 */ /* 0x000ea2000c1e1900 */
[----:B------:R-:W0:Y:S01]  /*0900*/  MUFU.EX2 R28, R28 ;  /* 0x0000001c001c7308 */ /* 0x000e220000000800 */
[----:B------:R-:W-:-:S07]  /*0910*/  SHF.L.U32 R23, R23, 0x17, RZ ;  /* 0x0000001717177819 */ /* 0x000fce00000006ff */
[----:B------:R-:W1:Y:S01]  /*0920*/  MUFU.EX2 R25, R27 ;  /* 0x0000001b00197308 */ /* 0x000e620000000800 */
[----:B0-----:R-:W-:Y:S02]  /*0930*/  FFMA R26, R23, R28, R0 ;  /* 0x0000001c171a7223 */ /* 0x001fe40000000000 */
[----:B------:R-:W3:Y:S01]  /*0940*/  LDG.E R0, desc[UR4][R2.64+0x10] ;  /* 0x0000100402007981 */ /* 0x000ee2000c1e1900 */
[----:B------:R-:W-:Y:S01]  /*0950*/  SHF.L.U32 R23, R21, 0x17, RZ ;  /* 0x0000001715177819 */ /* 0x000fe200000006ff */
[----:B----4-:R-:W-:Y:S02]  /*0960*/  FADD R21, R24, -R15 ;  /* 0x8000000f18157221 */ /* 0x010fe40000000000 */
[----:B------:R-:W4:Y:S02]  /*0970*/  LDG.E R28, desc[UR4][R2.64+0x1c] ;  /* 0x00001c04021c7981 */ /* 0x000f24000c1e1900 */
[----:B-1----:R-:W-:Y:S01]  /*0980*/  FFMA R25, R23, R25, R26 ;  /* 0x0000001917197223 */ /* 0x002fe2000000001a */
[----:B------:R-:W-:Y:S01]  /*0990*/  FFMA.SAT R23, R21, R20, 0.5 ;  /* 0x3f00000015177423 */ /* 0x000fe20000002014 */
[----:B------:R-:W5:Y:S03]  /*09a0*/  LDG.E R26, desc[UR4][R2.64+0x14] ;  /* 0x00001404021a7981 */ /* 0x000f66000c1e1900 */
[----:B------:R-:W-:-:S04]  /*09b0*/  FFMA.RM R23, R23, R6, 12582913 ;  /* 0x4b40000117177423 */ /* 0x000fc80000004006 */
[----:B------:R-:W-:-:S04]  /*09c0*/  FADD R24, R23, -12583039 ;  /* 0xcb40007f17187421 */ /* 0x000fc80000000000 */
[----:B------:R-:W-:-:S04]  /*09d0*/  FFMA R24, R21, 1.4426950216293334961, -R24 ;  /* 0x3fb8aa3b15187823 */ /* 0x000fc80000000818 */
[----:B------:R-:W-:Y:S02]  /*09e0*/  FFMA R27, R21, 1.925963033500011079e-08, R24 ;  /* 0x32a57060151b7823 */ /* 0x000fe40000000018 */
[----:B------:R0:W4:Y:S04]  /*09f0*/  LDG.E R24, desc[UR4][R2.64+0x18] ;  /* 0x0000180402187981 */ /* 0x000128000c1e1900 */
[----:B------:R-:W1:Y:S01]  /*0a00*/  MUFU.EX2 R27, R27 ;  /* 0x0000001b001b7308 */ /* 0x000e620000000800 */
[----:B------:R-:W-:-:S05]  /*0a10*/  SHF.L.U32 R23, R23, 0x17, RZ ;  /* 0x0000001717177819 */ /* 0x000fca00000006ff */
[----:B-1----:R-:W-:Y:S01]  /*0a20*/  FFMA R25, R23, R27, R25 ;  /* 0x0000001b17197223 */ /* 0x002fe20000000019 */
[----:B------:R-:W-:-:S04]  /*0a30*/  IADD3 R7, PT, PT, R7, 0x8, RZ ;  /* 0x0000000807077810 */ /* 0x000fc80007ffe0ff */
[----:B------:R-:W-:Y:S01]  /*0a40*/  ISETP.NE.AND P1, PT, R7, R10, PT ;  /* 0x0000000a0700720c */ /* 0x000fe20003f25270 */
[----:B--2---:R-:W-:-:S04]  /*0a50*/  FADD R21, R22, -R15 ;  /* 0x8000000f16157221 */ /* 0x004fc80000000000 */
[----:B------:R-:W-:-:S04]  /*0a60*/  FFMA.SAT R23, R21, R20, 0.5 ;  /* 0x3f00000015177423 */ /* 0x000fc80000002014 */
[----:B------:R-:W-:-:S04]  /*0a70*/  FFMA.RM R22, R23, R6, 12582913 ;  /* 0x4b40000117167423 */ /* 0x000fc80000004006 */
[----:B------:R-:W-:-:S04]  /*0a80*/  FADD R23, R22, -12583039 ;  /* 0xcb40007f16177421 */ /* 0x000fc80000000000 */
[----:B------:R-:W-:-:S04]  /*0a90*/  FFMA R23, R21, 1.4426950216293334961, -R23 ;  /* 0x3fb8aa3b15177823 */ /* 0x000fc80000000817 */
[----:B------:R-:W-:Y:S01]  /*0aa0*/  FFMA R29, R21, 1.925963033500011079e-08, R23 ;  /* 0x32a57060151d7823 */ /* 0x000fe20000000017 */
[----:B---3--:R-:W-:-:S05]  /*0ab0*/  FADD R21, R0, -R15 ;  /* 0x8000000f00157221 */ /* 0x008fca0000000000 */
[----:B------:R-:W1:Y:S01]  /*0ac0*/  MUFU.EX2 R29, R29 ;  /* 0x0000001d001d7308 */ /* 0x000e620000000800 */
[----:B0-----:R-:W-:Y:S01]  /*0ad0*/  FFMA.SAT R3, R21, R20, 0.5 ;  /* 0x3f00000015037423 */ /* 0x001fe20000002014 */
[----:B------:R-:W-:Y:S01]  /*0ae0*/  SHF.L.U32 R22, R22, 0x17, RZ ;  /* 0x0000001716167819 */ /* 0x000fe200000006ff */
[----:B-----5:R-:W-:Y:S02]  /*0af0*/  FADD R23, R26, -R15 ;  /* 0x8000000f1a177221 */ /* 0x020fe40000000000 */
[----:B------:R-:W-:-:S04]  /*0b00*/  FFMA.RM R0, R3, R6, 12582913 ;  /* 0x4b40000103007423 */ /* 0x000fc80000004006 */
[----:B------:R-:W-:Y:S01]  /*0b10*/  FADD R2, R0, -12583039 ;  /* 0xcb40007f00027421 */ /* 0x000fe20000000000 */
[----:B-1----:R-:W-:Y:S01]  /*0b20*/  FFMA R3, R22, R29, R25 ;  /* 0x0000001d16037223 */ /* 0x002fe20000000019 */
[----:B------:R-:W-:Y:S02]  /*0b30*/  FFMA.SAT R25, R23, R20, 0.5 ;  /* 0x3f00000017197423 */ /* 0x000fe40000002014 */
[----:B------:R-:W-:Y:S02]  /*0b40*/  FFMA R22, R21, 1.4426950216293334961, -R2 ;  /* 0x3fb8aa3b15167823 */ /* 0x000fe40000000802 */
[----:B------:R-:W-:Y:S02]  /*0b50*/  FFMA.RM R2, R25, R6, 12582913 ;  /* 0x4b40000119027423 */ /* 0x000fe40000004006 */
[----:B------:R-:W-:Y:S02]  /*0b60*/  FFMA R21, R21, 1.925963033500011079e-08, R22 ;  /* 0x32a5706015157823 */ /* 0x000fe40000000016 */
[----:B------:R-:W-:Y:S01]  /*0b70*/  FADD R22, R2, -12583039 ;  /* 0xcb40007f02167421 */ /* 0x000fe20000000000 */
[----:B----4-:R-:W-:-:S03]  /*0b80*/  FADD R25, R24, -R15 ;  /* 0x8000000f18197221 */ /* 0x010fc60000000000 */
[----:B------:R-:W-:Y:S01]  /*0b90*/  FFMA R22, R23, 1.4426950216293334961, -R22 ;  /* 0x3fb8aa3b17167823 */ /* 0x000fe20000000816 */
[----:B------:R-:W-:-:S03]  /*0ba0*/  FFMA.SAT R27, R25, R20, 0.5 ;  /* 0x3f000000191b7423 */ /* 0x000fc60000002014 */
[----:B------:R-:W-:Y:S01]  /*0bb0*/  FFMA R22, R23, 1.925963033500011079e-08, R22 ;  /* 0x32a5706017167823 */ /* 0x000fe20000000016 */
[----:B------:R-:W-:-:S04]  /*0bc0*/  FADD R23, R28, -R15 ;  /* 0x8000000f1c177221 */ /* 0x000fc80000000000 */
[----:B------:R-:W-:Y:S01]  /*0bd0*/  FFMA.SAT R29, R23, R20, 0.5 ;  /* 0x3f000000171d7423 */ /* 0x000fe20000002014 */
[----:B------:R-:W-:-:S04]  /*0be0*/  FFMA.RM R20, R27, R6, 12582913 ;  /* 0x4b4000011b147423 */ /* 0x000fc80000004006 */
[----:B------:R-:W-:Y:S01]  /*0bf0*/  FADD R26, R20, -12583039 ;  /* 0xcb40007f141a7421 */ /* 0x000fe20000000000 */
[----:B------:R-:W-:-:S03]  /*0c00*/  FFMA.RM R6, R29, R6, 12582913 ;  /* 0x4b4000011d067423 */ /* 0x000fc60000004006 */
[C---:B------:R-:W-:Y:S01]  /*0c10*/  FFMA R26, R25.reuse, 1.4426950216293334961, -R26 ;  /* 0x3fb8aa3b191a7823 */ /* 0x040fe2000000081a */
[----:B------:R-:W0:Y:S03]  /*0c20*/  MUFU.EX2 R24, R21 ;  /* 0x0000001500187308 */ /* 0x000e260000000800 */
[----:B------:R-:W-:Y:S01]  /*0c30*/  FFMA R25, R25, 1.925963033500011079e-08, R26 ;  /* 0x32a5706019197823 */ /* 0x000fe2000000001a */
[----:B------:R-:W-:-:S04]  /*0c40*/  FADD R26, R6, -12583039 ;  /* 0xcb40007f061a7421 */ /* 0x000fc80000000000 */
[----:B------:R-:W1:Y:S01]  /*0c50*/  MUFU.EX2 R22, R22 ;  /* 0x0000001600167308 */ /* 0x000e620000000800 */
[----:B------:R-:W-:-:S04]  /*0c60*/  FFMA R26, R23, 1.4426950216293334961, -R26 ;  /* 0x3fb8aa3b171a7823 */ /* 0x000fc8000000081a */
[----:B------:R-:W-:-:S03]  /*0c70*/  FFMA R23, R23, 1.925963033500011079e-08, R26 ;  /* 0x32a5706017177823 */ /* 0x000fc6000000001a */
[----:B------:R-:W2:Y:S01]  /*0c80*/  MUFU.EX2 R25, R25 ;  /* 0x0000001900197308 */ /* 0x000ea20000000800 */
[----:B------:R-:W-:Y:S02]  /*0c90*/  SHF.L.U32 R26, R0, 0x17, RZ ;  /* 0x00000017001a7819 */ /* 0x000fe400000006ff */
[----:B------:R-:W-:-:S05]  /*0ca0*/  SHF.L.U32 R2, R2, 0x17, RZ ;  /* 0x0000001702027819 */ /* 0x000fca00000006ff */
[----:B------:R-:W3:Y:S01]  /*0cb0*/  MUFU.EX2 R0, R23 ;  /* 0x0000001700007308 */ /* 0x000ee20000000800 */
[----:B0-----:R-:W-:Y:S01]  /*0cc0*/  FFMA R3, R26, R24, R3 ;  /* 0x000000181a037223 */ /* 0x001fe20000000003 */
[----:B------:R-:W-:-:S03]  /*0cd0*/  SHF.L.U32 R21, R20, 0x17, RZ ;  /* 0x0000001714157819 */ /* 0x000fc600000006ff */
[----:B-1----:R-:W-:Y:S01]  /*0ce0*/  FFMA R2, R2, R22, R3 ;  /* 0x0000001602027223 */ /* 0x002fe20000000003 */
[----:B------:R-:W-:-:S03]  /*0cf0*/  SHF.L.U32 R6, R6, 0x17, RZ ;  /* 0x0000001706067819 */ /* 0x000fc600000006ff */
[----:B--2---:R-:W-:-:S04]  /*0d00*/  FFMA R21, R21, R25, R2 ;  /* 0x0000001915157223 */ /* 0x004fc80000000002 */
[----:B---3--:R-:W-:Y:S01]  /*0d10*/  FFMA R0, R6, R0, R21 ;  /* 0x0000000006007223 */ /* 0x008fe20000000015 */
[----:B------:R-:W-:Y:S06]  /*0d20*/  @P1 BRA `(.L_x_38) ;  /* 0xfffffff800a81947 */ /* 0x000fec000383ffff */
[----:B------:R-:W-:-:S07]  /*0d30*/  MOV R7, R10 ;  /* 0x0000000a00077202 */ /* 0x000fce0000000f00 */
.L_x_37:
[----:B------:R-:W-:-:S13]  /*0d40*/  ISETP.NE.AND P1, PT, R18, RZ, PT ;  /* 0x000000ff1200720c */ /* 0x000fda0003f25270 */
[----:B------:R-:W-:Y:S05]  /*0d50*/  @!P1 BRA `(.L_x_39) ;  /* 0x0000000400689947 */ /* 0x000fea0003800000 */
[----:B------:R-:W-:Y:S02]  /*0d60*/  IADD3 R2, PT, PT, R18, -0x1, RZ ;  /* 0xffffffff12027810 */ /* 0x000fe40007ffe0ff */
[----:B------:R-:W-:Y:S02]  /*0d70*/  ISETP.NE.AND P2, PT, R19, RZ, PT ;  /* 0x000000ff1300720c */ /* 0x000fe40003f45270 */
[----:B------:R-:W-:-:S13]  /*0d80*/  ISETP.GE.U32.AND P1, PT, R2, 0x3, PT ;  /* 0x000000030200780c */ /* 0x000fda0003f26070 */
[----:B------:R-:W-:Y:S05]  /*0d90*/  @!P1 BRA `(.L_x_40) ;  /* 0x0000000000b09947 */ /* 0x000fea0003800000 */
[----:B------:R-:W-:-:S05]  /*0da0*/  IMAD.WIDE.U32 R2, R7, 0x4, R4 ;  /* 0x0000000407027825 */ /* 0x000fca00078e0004 */
[----:B0-----:R-:W2:Y:S04]  /*0db0*/  LDG.E R6, desc[UR4][R2.64] ;  /* 0x0000000402067981 */ /* 0x001ea8000c1e1900 */
[----:B------:R-:W3:Y:S04]  /*0dc0*/  LDG.E R28, desc[UR4][R2.64+0x4] ;  /* 0x00000404021c7981 */ /* 0x000ee8000c1e1900 */
[----:B------:R-:W4:Y:S04]  /*0dd0*/  LDG.E R24, desc[UR4][R2.64+0x8] ;  /* 0x0000080402187981 */ /* 0x000f28000c1e1900 */
[----:B------:R0:W5:Y:S01]  /*0de0*/  LDG.E R26, desc[UR4][R2.64+0xc] ;  /* 0x00000c04021a7981 */ /* 0x000162000c1e1900 */
[----:B------:R-:W-:Y:S01]  /*0df0*/  HFMA2 R22, -RZ, RZ, 0.96630859375, -0.0022525787353515625 ;  /* 0x3bbb989dff167431 */ /* 0x000fe200000001ff */
[----:B------:R-:W-:-:S02]  /*0e00*/  MOV R21, 0x437c0000 ;  /* 0x437c000000157802 */ /* 0x000fc40000000f00 */
[----:B------:R-:W-:Y:S01]  /*0e10*/  IADD3 R7, PT, PT, R7, 0x4, RZ ;  /* 0x0000000407077810 */ /* 0x000fe20007ffe0ff */
[----:B--2---:R-:W-:-:S04]  /*0e20*/  FADD R25, R6, -R15 ;  /* 0x8000000f06197221 */ /* 0x004fc80000000000 */
[----:B------:R-:W-:Y:S01]  /*0e30*/  FFMA.SAT R20, R25, R22, 0.5 ;  /* 0x3f00000019147423 */ /* 0x000fe20000002016 */
[----:B---3--:R-:W-:-:S03]  /*0e40*/  FADD R23, R28, -R15 ;  /* 0x8000000f1c177221 */ /* 0x008fc60000000000 */
[----:B------:R-:W-:Y:S01]  /*0e50*/  FFMA.RM R20, R20, R21, 12582913 ;  /* 0x4b40000114147423 */ /* 0x000fe20000004015 */
[----:B------:R-:W-:-:S03]  /*0e60*/  FFMA.SAT R27, R23, R22, 0.5 ;  /* 0x3f000000171b7423 */ /* 0x000fc60000002016 */
[----:B------:R-:W-:-:S04]  /*0e70*/  FADD R6, R20, -12583039 ;  /* 0xcb40007f14067421 */ /* 0x000fc80000000000 */
[----:B------:R-:W-:Y:S01]  /*0e80*/  FFMA R28, R25, 1.4426950216293334961, -R6 ;  /* 0x3fb8aa3b191c7823 */ /* 0x000fe20000000806 */
[----:B------:R-:W-:-:S03]  /*0e90*/  FFMA.RM R6, R27, R21, 12582913 ;  /* 0x4b4000011b067423 */ /* 0x000fc60000004015 */
[----:B0-----:R-:W-:Y:S01]  /*0ea0*/  FFMA R3, R25, 1.925963033500011079e-08, R28 ;  /* 0x32a5706019037823 */ /* 0x001fe2000000001c */
[----:B------:R-:W-:Y:S01]  /*0eb0*/  FADD R2, R6, -12583039 ;  /* 0xcb40007f06027421 */ /* 0x000fe20000000000 */
[--C-:B----4-:R-:W-:Y:S01]  /*0ec0*/  FADD R25, R24, -R15.reuse ;  /* 0x8000000f18197221 */ /* 0x110fe20000000000 */
[----:B------:R-:W-:Y:S02]  /*0ed0*/  SHF.L.U32 R6, R6, 0x17, RZ ;  /* 0x0000001706067819 */ /* 0x000fe400000006ff */
[C---:B------:R-:W-:Y:S01]  /*0ee0*/  FFMA R2, R23.reuse, 1.4426950216293334961, -R2 ;  /* 0x3fb8aa3b17027823 */ /* 0x040fe20000000802 */
[----:B------:R-:W0:Y:S03]  /*0ef0*/  MUFU.EX2 R3, R3 ;  /* 0x0000000300037308 */ /* 0x000e260000000800 */
[----:B------:R-:W-:Y:S01]  /*0f00*/  FFMA R24, R23, 1.925963033500011079e-08, R2 ;  /* 0x32a5706017187823 */ /* 0x000fe20000000002 */
[----:B-----5:R-:W-:Y:S01]  /*0f10*/  FADD R23, R26, -R15 ;  /* 0x8000000f1a177221 */ /* 0x020fe20000000000 */
[----:B------:R-:W-:-:S03]  /*0f20*/  FFMA.SAT R2, R25, R22, 0.5 ;  /* 0x3f00000019027423 */ /* 0x000fc60000002016 */
[----:B------:R-:W-:Y:S01]  /*0f30*/  FFMA.SAT R22, R23, R22, 0.5 ;  /* 0x3f00000017167423 */ /* 0x000fe20000002016 */
[-C--:B------:R-:W-:Y:S01]  /*0f40*/  FFMA.RM R2, R2, R21.reuse, 12582913 ;  /* 0x4b40000102027423 */ /* 0x080fe20000004015 */
[----:B------:R-:W1:Y:S02]  /*0f50*/  MUFU.EX2 R24, R24 ;  /* 0x0000001800187308 */ /* 0x000e640000000800 */
[----:B------:R-:W-:Y:S01]  /*0f60*/  FFMA.RM R21, R22, R21, 12582913 ;  /* 0x4b40000116157423 */ /* 0x000fe20000004015 */
[C---:B------:R-:W-:Y:S01]  /*0f70*/  FADD R22, R2.reuse, -12583039 ;  /* 0xcb40007f02167421 */ /* 0x040fe20000000000 */
[----:B------:R-:W-:Y:S02]  /*0f80*/  SHF.L.U32 R2, R2, 0x17, RZ ;  /* 0x0000001702027819 */ /* 0x000fe400000006ff */
[----:B------:R-:W-:Y:S01]  /*0f90*/  FADD R26, R21, -12583039 ;  /* 0xcb40007f151a7421 */ /* 0x000fe20000000000 */
[----:B------:R-:W-:-:S03]  /*0fa0*/  FFMA R22, R25, 1.4426950216293334961, -R22 ;  /* 0x3fb8aa3b19167823 */ /* 0x000fc60000000816 */
[----:B------:R-:W-:Y:S01]  /*0fb0*/  FFMA R26, R23, 1.4426950216293334961, -R26 ;  /* 0x3fb8aa3b171a7823 */ /* 0x000fe2000000081a */
[----:B------:R-:W-:-:S03]  /*0fc0*/  FFMA R22, R25, 1.925963033500011079e-08, R22 ;  /* 0x32a5706019167823 */ /* 0x000fc60000000016 */
[----:B------:R-:W-:Y:S01]  /*0fd0*/  FFMA R26, R23, 1.925963033500011079e-08, R26 ;  /* 0x32a57060171a7823 */ /* 0x000fe2000000001a */
[----:B------:R-:W-:Y:S02]  /*0fe0*/  SHF.L.U32 R23, R20, 0x17, RZ ;  /* 0x0000001714177819 */ /* 0x000fe400000006ff */
[----:B------:R-:W2:Y:S03]  /*0ff0*/  MUFU.EX2 R22, R22 ;  /* 0x0000001600167308 */ /* 0x000ea60000000800 */
[----:B0-----:R-:W-:Y:S01]  /*1000*/  FFMA R3, R23, R3, R0 ;  /* 0x0000000317037223 */ /* 0x001fe20000000000 */
[----:B------:R-:W-:-:S03]  /*1010*/  SHF.L.U32 R0, R21, 0x17, RZ ;  /* 0x0000001715007819 */ /* 0x000fc600000006ff */
[----:B-1----:R-:W-:Y:S01]  /*1020*/  FFMA R3, R6, R24, R3 ;  /* 0x0000001806037223 */ /* 0x002fe20000000003 */
[----:B------:R-:W0:Y:S03]  /*1030*/  MUFU.EX2 R20, R26 ;  /* 0x0000001a00147308 */ /* 0x000e260000000800 */
[----:B--2---:R-:W-:-:S04]  /*1040*/  FFMA R3, R2, R22, R3 ;  /* 0x0000001602037223 */ /* 0x004fc80000000003 */
[----:B0-----:R-:W-:-:S07]  /*1050*/  FFMA R0, R0, R20, R3 ;  /* 0x0000001400007223 */ /* 0x001fce0000000003 */
.L_x_40:
[----:B------:R-:W-:Y:S05]  /*1060*/  @!P2 BRA `(.L_x_39) ;  /* 0x0000000000a4a947 */ /* 0x000fea0003800000 */
[----:B------:R-:W-:Y:S02]  /*1070*/  ISETP.NE.AND P2, PT, R19, 0x1, PT ;  /* 0x000000011300780c */ /* 0x000fe40003f45270 */
[----:B------:R-:W-:-:S11]  /*1080*/  ISETP.NE.AND P1, PT, R11, RZ, PT ;  /* 0x000000ff0b00720c */ /* 0x000fd60003f25270 */
[----:B------:R-:W-:Y:S05]  /*1090*/  @!P2 BRA `(.L_x_41) ;  /* 0x000000000060a947 */ /* 0x000fea0003800000 */
[----:B------:R-:W-:-:S05]  /*10a0*/  IMAD.WIDE.U32 R2, R7, 0x4, R4 ;  /* 0x0000000407027825 */ /* 0x000fca00078e0004 */
[----:B0-----:R-:W2:Y:S04]  /*10b0*/  LDG.E R6, desc[UR4][R2.64] ;  /* 0x0000000402067981 */ /* 0x001ea8000c1e1900 */
[----:B------:R-:W3:Y:S01]  /*10c0*/  LDG.E R24, desc[UR4][R2.64+0x4] ;  /* 0x0000040402187981 */ /* 0x000ee2000c1e1900 */
[----:B------:R-:W-:Y:S01]  /*10d0*/  HFMA2 R22, -RZ, RZ, 0.96630859375, -0.0022525787353515625 ;  /* 0x3bbb989dff167431 */ /* 0x000fe200000001ff */
[----:B------:R-:W-:Y:S02]  /*10e0*/  MOV R23, 0x437c0000 ;  /* 0x437c000000177802 */ /* 0x000fe40000000f00 */
[----:B------:R-:W-:Y:S01]  /*10f0*/  IADD3 R7, PT, PT, R7, 0x2, RZ ;  /* 0x0000000207077810 */ /* 0x000fe20007ffe0ff */
[----:B--2---:R-:W-:-:S04]  /*1100*/  FADD R21, R6, -R15 ;  /* 0x8000000f06157221 */ /* 0x004fc80000000000 */
[----:B------:R-:W-:Y:S01]  /*1110*/  FFMA.SAT R20, R21, R22, 0.5 ;  /* 0x3f00000015147423 */ /* 0x000fe20000002016 */
[----:B---3--:R-:W-:-:S03]  /*1120*/  FADD R6, R24, -R15 ;  /* 0x8000000f18067221 */ /* 0x008fc60000000000 */
[----:B------:R-:W-:Y:S01]  /*1130*/  FFMA.RM R20, R20, R23, 12582913 ;  /* 0x4b40000114147423 */ /* 0x000fe20000004017 */
[----:B------:R-:W-:-:S03]  /*1140*/  FFMA.SAT R24, R6, R22, 0.5 ;  /* 0x3f00000006187423 */ /* 0x000fc60000002016 */
[----:B------:R-:W-:Y:S01]  /*1150*/  FADD R22, R20, -12583039 ;  /* 0xcb40007f14167421 */ /* 0x000fe20000000000 */
[----:B------:R-:W-:-:S03]  /*1160*/  FFMA.RM R24, R24, R23, 12582913 ;  /* 0x4b40000118187423 */ /* 0x000fc60000004017 */
[----:B------:R-:W-:Y:S01]  /*1170*/  FFMA R22, R21, 1.4426950216293334961, -R22 ;  /* 0x3fb8aa3b15167823 */ /* 0x000fe20000000816 */
[----:B------:R-:W-:-:S03]  /*1180*/  FADD R3, R24, -12583039 ;  /* 0xcb40007f18037421 */ /* 0x000fc60000000000 */
[----:B------:R-:W-:Y:S01]  /*1190*/  FFMA R22, R21, 1.925963033500011079e-08, R22 ;  /* 0x32a5706015167823 */ /* 0x000fe20000000016 */
[----:B------:R-:W-:Y:S01]  /*11a0*/  FFMA R3, R6, 1.4426950216293334961, -R3 ;  /* 0x3fb8aa3b06037823 */ /* 0x000fe20000000803 */
[----:B------:R-:W-:-:S03]  /*11b0*/  SHF.L.U32 R21, R24, 0x17, RZ ;  /* 0x0000001718157819 */ /* 0x000fc600000006ff */
[----:B------:R-:W-:Y:S01]  /*11c0*/  FFMA R6, R6, 1.925963033500011079e-08, R3 ;  /* 0x32a5706006067823 */ /* 0x000fe20000000003 */
[----:B------:R-:W0:Y:S01]  /*11d0*/  MUFU.EX2 R22, R22 ;  /* 0x0000001600167308 */ /* 0x000e220000000800 */
[----:B------:R-:W-:-:S07]  /*11e0*/  SHF.L.U32 R3, R20, 0x17, RZ ;  /* 0x0000001714037819 */ /* 0x000fce00000006ff */
[----:B------:R-:W1:Y:S01]  /*11f0*/  MUFU.EX2 R6, R6 ;  /* 0x0000000600067308 */ /* 0x000e620000000800 */
[----:B0-----:R-:W-:-:S04]  /*1200*/  FFMA R0, R3, R22, R0 ;  /* 0x0000001603007223 */ /* 0x001fc80000000000 */
[----:B-1----:R-:W-:-:S07]  /*1210*/  FFMA R0, R21, R6, R0 ;  /* 0x0000000615007223 */ /* 0x002fce0000000000 */
.L_x_41:
[----:B------:R-:W-:Y:S05]  /*1220*/  @!P1 BRA `(.L_x_39) ;  /* 0x0000000000349947 */ /* 0x000fea0003800000 */
[----:B------:R-:W-:-:S06]  /*1230*/  IMAD.WIDE.U32 R2, R7, 0x4, R4 ;  /* 0x0000000407027825 */ /* 0x000fcc00078e0004 */
[----:B0-----:R-:W2:Y:S01]  /*1240*/  LDG.E R2, desc[UR4][R2.64] ;  /* 0x0000000402027981 */ /* 0x001ea2000c1e1900 */
[----:B------:R-:W-:Y:S01]  /*1250*/  HFMA2 R7, -RZ, RZ, 0.96630859375, -0.0022525787353515625 ;  /* 0x3bbb989dff077431 */ /* 0x000fe200000001ff */
[----:B------:R-:W-:Y:S01]  /*1260*/  MOV R20, 0x437c0000 ;  /* 0x437c000000147802 */ /* 0x000fe20000000f00 */
[----:B--2---:R-:W-:-:S04]  /*1270*/  FADD R6, R2, -R15 ;  /* 0x8000000f02067221 */ /* 0x004fc80000000000 */
[----:B------:R-:W-:-:S04]  /*1280*/  FFMA.SAT R7, R6, R7, 0.5 ;  /* 0x3f00000006077423 */ /* 0x000fc80000002007 */
[----:B------:R-:W-:-:S04]  /*1290*/  FFMA.RM R7, R7, R20, 12582913 ;  /* 0x4b40000107077423 */ /* 0x000fc80000004014 */
[C---:B------:R-:W-:Y:S01]  /*12a0*/  FADD R21, R7.reuse, -12583039 ;  /* 0xcb40007f07157421 */ /* 0x040fe20000000000 */
[----:B------:R-:W-:-:S03]  /*12b0*/  SHF.L.U32 R7, R7, 0x17, RZ ;  /* 0x0000001707077819 */ /* 0x000fc600000006ff */
[----:B------:R-:W-:-:S04]  /*12c0*/  FFMA R21, R6, 1.4426950216293334961, -R21 ;  /* 0x3fb8aa3b06157823 */ /* 0x000fc80000000815 */
[----:B------:R-:W-:-:S06]  /*12d0*/  FFMA R21, R6, 1.925963033500011079e-08, R21 ;  /* 0x32a5706006157823 */ /* 0x000fcc0000000015 */
[----:B------:R-:W0:Y:S02]  /*12e0*/  MUFU.EX2 R21, R21 ;  /* 0x0000001500157308 */ /* 0x000e240000000800 */
[----:B0-----:R-:W-:-:S07]  /*12f0*/  FFMA R0, R7, R21, R0 ;  /* 0x0000001507007223 */ /* 0x001fce0000000000 */
.L_x_39:
[----:B------:R-:W-:Y:S01]  /*1300*/  FMNMX R7, R0, 9.9999999600419720025e-13, !PT ;  /* 0x2b8cbccc00077809 */ /* 0x000fe20007800000 */
[----:B------:R-:W1:Y:S01]  /*1310*/  LDC R2, c[0x0][0x394] ;  /* 0x0000e500ff027b82 */ /* 0x000e620000000800 */
[----:B------:R-:W-:Y:S02]  /*1320*/  BSSY.RECONVERGENT B0, `(.L_x_42) ;  /* 0x000000e000007945 */ /* 0x000fe40003800200 */
[----:B------:R-:W-:-:S04]  /*1330*/  IADD3 R0, PT, PT, R7, 0x1800000, RZ ;  /* 0x0180000007007810 */ /* 0x000fc80007ffe0ff */
[----:B------:R-:W-:-:S04]  /*1340*/  LOP3.LUT R0, R0, 0x7f800000, RZ, 0xc0, !PT ;  /* 0x7f80000000007812 */ /* 0x000fc800078ec0ff */
[----:B------:R-:W-:Y:S02]  /*1350*/  ISETP.GT.U32.AND P1, PT, R0, 0x1ffffff, PT ;  /* 0x01ffffff0000780c */ /* 0x000fe40003f24070 */
[----:B-1----:R-:W-:-:S11]  /*1360*/  ISETP.GE.U32.AND P4, PT, R2, 0x8, PT ;  /* 0x000000080200780c */ /* 0x002fd60003f86070 */
[----:B------:R-:W-:Y:S05]  /*1370*/  @P1 BRA `(.L_x_43) ;  /* 0x0000000000101947 */ /* 0x000fea0003800000 */
[----:B------:R-:W-:-:S07]  /*1380*/  MOV R6, 0x13a0 ;  /* 0x000013a000067802 */ /* 0x000fce0000000f00 */
[----:B0-----:R-:W-:Y:S05]  /*1390*/  CALL.REL.NOINC `($__internal_0_$__cuda_sm20_rcp_rn_f32_slowpath) ;  /* 0x0000000c00c87944 */ /* 0x001fea0003c00000 */
[----:B------:R-:W-:Y:S01]  /*13a0*/  MOV R0, R3 ;  /* 0x0000000300007202 */ /* 0x000fe20000000f00 */
[----:B------:R-:W-:Y:S06]  /*13b0*/  BRA `(.L_x_44) ;  /* 0x0000000000107947 */ /* 0x000fec0003800000 */
.L_x_43:
[----:B------:R-:W1:Y:S02]  /*13c0*/  MUFU.RCP R0, R7 ;  /* 0x0000000700007308 */ /* 0x000e640000001000 */
[----:B-1----:R-:W-:-:S04]  /*13d0*/  FFMA R2, R7, R0, -1 ;  /* 0xbf80000007027423 */ /* 0x002fc80000000000 */
[----:B------:R-:W-:-:S04]  /*13e0*/  FADD.FTZ R3, -R2, -RZ ;  /* 0x800000ff02037221 */ /* 0x000fc80000010100 */
[----:B------:R-:W-:-:S07]  /*13f0*/  FFMA R0, R0, R3, R0 ;  /* 0x0000000300007223 */ /* 0x000fce0000000000 */
.L_x_44:
[----:B0-----:R-:W-:Y:S05]  /*1400*/  BSYNC.RECONVERGENT B0 ;  /* 0x0000000000007941 */ /* 0x001fea0003800200 */
.L_x_42:
[----:B------:R-:W-:Y:S01]  /*1410*/  HFMA2 R21, -RZ, RZ, 0, 0 ;  /* 0x00000000ff157431 */ /* 0x000fe200000001ff */
[----:B------:R-:W-:Y:S06]  /*1420*/  @!P4 BRA `(.L_x_45) ;  /* 0x0000000400b8c947 */ /* 0x000fec0003800000 */
[----:B------:R-:W-:Y:S01]  /*1430*/  MOV R21, RZ ;  /* 0x000000ff00157202 */ /* 0x000fe20000000f00 */
[----:B------:R-:W0:Y:S01]  /*1440*/  LDCU.64 UR6, c[0x0][0x388] ;  /* 0x00007100ff0677ac */ /* 0x000e220008000a00 */
[----:B------:R-:W-:-:S05]  /*1450*/  NOP ;  /* 0x0000000000007918 */ /* 0x000fca0000000000 */
.L_x_46:
[----:B------:R-:W-:-:S05]  /*1460*/  IMAD.WIDE.U32 R2, R21, 0x4, R4 ;  /* 0x0000000415027825 */ /* 0x000fca00078e0004 */
[----:B--2---:R-:W2:Y:S01]  /*1470*/  LDG.E R6, desc[UR4][R2.64] ;  /* 0x0000000402067981 */ /* 0x004ea2000c1e1900 */
[----:B------:R-:W-:Y:S01]  /*1480*/  HFMA2 R22, -RZ, RZ, 3.7421875, 0 ;  /* 0x437c0000ff167431 */ /* 0x000fe200000001ff */
[----:B------:R-:W-:Y:S01]  /*1490*/  MOV R20, 0x3bbb989d ;  /* 0x3bbb989d00147802 */ /* 0x000fe20000000f00 */
[----:B--2---:R-:W-:-:S04]  /*14a0*/  FADD R7, R6, -R15 ;  /* 0x8000000f06077221 */ /* 0x004fc80000000000 */
[----:B------:R-:W-:-:S04]  /*14b0*/  FFMA.SAT R23, R7, R20, 0.5 ;  /* 0x3f00000007177423 */ /* 0x000fc80000002014 */
[----:B------:R-:W-:-:S04]  /*14c0*/  FFMA.RM R23, R23, R22, 12582913 ;  /* 0x4b40000117177423 */ /* 0x000fc80000004016 */
[C---:B------:R-:W-:Y:S01]  /*14d0*/  FADD R6, R23.reuse, -12583039 ;  /* 0xcb40007f17067421 */ /* 0x040fe20000000000 */
[----:B------:R-:W-:-:S03]  /*14e0*/  SHF.L.U32 R23, R23, 0x17, RZ ;  /* 0x0000001717177819 */ /* 0x000fc600000006ff */
[----:B------:R-:W-:-:S04]  /*14f0*/  FFMA R6, R7, 1.4426950216293334961, -R6 ;  /* 0x3fb8aa3b07067823 */ /* 0x000fc80000000806 */
[----:B------:R-:W-:Y:S01]  /*1500*/  FFMA R24, R7, 1.925963033500011079e-08, R6 ;  /* 0x32a5706007187823 */ /* 0x000fe20000000006 */
[----:B------:R-:W-:-:S04]  /*1510*/  IADD3 R7, P1, PT, R14, R21, RZ ;  /* 0x000000150e077210 */ /* 0x000fc80007f3e0ff */
[----:B------:R-:W-:Y:S01]  /*1520*/  IADD3.X R26, PT, PT, RZ, R17, RZ, P1, !PT ;  /* 0x00000011ff1a7210 */ /* 0x000fe20000ffe4ff */
[----:B------:R-:W1:Y:S01]  /*1530*/  MUFU.EX2 R24, R24 ;  /* 0x0000001800187308 */ /* 0x000e620000000800 */
[----:B0-----:R-:W-:-:S04]  /*1540*/  LEA R6, P1, R7, UR6, 0x2 ;  /* 0x0000000607067c11 */ /* 0x001fc8000f8210ff */
[----:B------:R-:W-:Y:S01]  /*1550*/  LEA.HI.X R7, R7, UR7, R26, 0x2, P1 ;  /* 0x0000000707077c11 */ /* 0x000fe200088f141a */
[----:B-1----:R-:W-:-:S04]  /*1560*/  FMUL R23, R23, R24 ;  /* 0x0000001817177220 */ /* 0x002fc80000400000 */
[----:B------:R-:W-:-:S05]  /*1570*/  FMUL R23, R23, R0 ;  /* 0x0000000017177220 */ /* 0x000fca0000400000 */
[----:B------:R0:W-:Y:S04]  /*1580*/  STG.E desc[UR4][R6.64], R23 ;  /* 0x0000001706007986 */ /* 0x0001e8000c101904 */
[----:B------:R-:W2:Y:S02]  /*1590*/  LDG.E R26, desc[UR4][R2.64+0x4] ;  /* 0x00000404021a7981 */ /* 0x000ea4000c1e1900 */
[----:B--2---:R-:W-:-:S04]  /*15a0*/  FADD R25, R26, -R15 ;  /* 0x8000000f1a197221 */ /* 0x004fc80000000000 */
[----:B------:R-:W-:-:S04]  /*15b0*/  FFMA.SAT R27, R25, R20, 0.5 ;  /* 0x3f000000191b7423 */ /* 0x000fc80000002014 */
[----:B------:R-:W-:-:S04]  /*15c0*/  FFMA.RM R27, R27, R22, 12582913 ;  /* 0x4b4000011b1b7423 */ /* 0x000fc80000004016 */
[C---:B------:R-:W-:Y:S01]  /*15d0*/  FADD R24, R27.reuse, -12583039 ;  /* 0xcb40007f1b187421 */ /* 0x040fe20000000000 */
[----:B------:R-:W-:-:S03]  /*15e0*/  SHF.L.U32 R27, R27, 0x17, RZ ;  /* 0x000000171b1b7819 */ /* 0x000fc600000006ff */
[----:B------:R-:W-:-:S04]  /*15f0*/  FFMA R24, R25, 1.4426950216293334961, -R24 ;  /* 0x3fb8aa3b19187823 */ /* 0x000fc80000000818 */
[----:B------:R-:W-:-:S06]  /*1600*/  FFMA R24, R25, 1.925963033500011079e-08, R24 ;  /* 0x32a5706019187823 */ /* 0x000fcc0000000018 */
[----:B------:R-:W1:Y:S02]  /*1610*/  MUFU.EX2 R24, R24 ;  /* 0x0000001800187308 */ /* 0x000e640000000800 */
[----:B-1----:R-:W-:-:S04]  /*1620*/  FMUL R27, R27, R24 ;  /* 0x000000181b1b7220 */ /* 0x002fc80000400000 */
[----:B------:R-:W-:-:S05]  /*1630*/  FMUL R27, R27, R0 ;  /* 0x000000001b1b7220 */ /* 0x000fca0000400000 */
[----:B------:R1:W-:Y:S04]  /*1640*/  STG.E desc[UR4][R6.64+0x4], R27 ;  /* 0x0000041b06007986 */ /* 0x0003e8000c101904 */
[----:B------:R-:W0:Y:S02]  /*1650*/  LDG.E R26, desc[UR4][R2.64+0x8] ;  /* 0x00000804021a7981 */ /* 0x000e24000c1e1900 */
[----:B0-----:R-:W-:-:S04]  /*1660*/  FADD R23, R26, -R15 ;  /* 0x8000000f1a177221 */ /* 0x001fc80000000000 */
[----:B------:R-:W-:-:S04]  /*1670*/  FFMA.SAT R25, R23, R20, 0.5 ;  /* 0x3f00000017197423 */ /* 0x000fc80000002014 */
[----:B------:R-:W-:-:S04]  /*1680*/  FFMA.RM R25, R25, R22, 12582913 ;  /* 0x4b40000119197423 */ /* 0x000fc80000004016 */
[C---:B------:R-:W-:Y:S01]  /*1690*/  FADD R26, R25.reuse, -12583039 ;  /* 0xcb40007f191a7421 */ /* 0x040fe20000000000 */
[----:B------:R-:W-:-:S03]  /*16a0*/  SHF.L.U32 R25, R25, 0x17, RZ ;  /* 0x0000001719197819 */ /* 0x000fc600000006ff */
[----:B------:R-:W-:-:S04]  /*16b0*/  FFMA R26, R23, 1.4426950216293334961, -R26 ;  /* 0x3fb8aa3b171a7823 */ /* 0x000fc8000000081a */
[----:B------:R-:W-:-:S06]  /*16c0*/  FFMA R26, R23, 1.925963033500011079e-08, R26 ;  /* 0x32a57060171a7823 */ /* 0x000fcc000000001a */
[----:B------:R-:W0:Y:S02]  /*16d0*/  MUFU.EX2 R26, R26 ;  /* 0x0000001a001a7308 */ /* 0x000e240000000800 */
[----:B0-----:R-:W-:-:S04]  /*16e0*/  FMUL R25, R25, R26 ;  /* 0x0000001a19197220 */ /* 0x001fc80000400000 */
[----:B------:R-:W-:-:S05]  /*16f0*/  FMUL R25, R25, R0 ;  /* 0x0000000019197220 */ /* 0x000fca0000400000 */
[----:B------:R0:W-:Y:S04]  /*1700*/  STG.E desc[UR4][R6.64+0x8], R25 ;  /* 0x0000081906007986 */ /* 0x0001e8000c101904 */
[----:B------:R-:W2:Y:S02]  /*1710*/  LDG.E R24, desc[UR4][R2.64+0xc] ;  /* 0x00000c0402187981 */ /* 0x000ea4000c1e1900 */
[----:B--2---:R-:W-:-:S04]  /*1720*/  FADD R23, R24, -R15 ;  /* 0x8000000f18177221 */ /* 0x004fc80000000000 */
[----:B-1----:R-:W-:-:S04]  /*1730*/  FFMA.SAT R27, R23, R20, 0.5 ;  /* 0x3f000000171b7423 */ /* 0x002fc80000002014 */
        /* <DEDUP_REMOVED lines=9> */
[----:B------:R-:W2:Y:S02]  /*17d0*/  LDG.E R26, desc[UR4][R2.64+0x10] ;  /* 0x00001004021a7981 */ /* 0x000ea4000c1e1900 */
[----:B--2---:R-:W-:-:S04]  /*17e0*/  FADD R23, R26, -R15 ;  /* 0x8000000f1a177221 */ /* 0x004fc80000000000 */
[----:B0-----:R-:W-:-:S04]  /*17f0*/  FFMA.SAT R25, R23, R20, 0.5 ;  /* 0x3f00000017197423 */ /* 0x001fc80000002014 */
        /* <DEDUP_REMOVED lines=33> */
[----:B------:R-:W3:Y:S01]  /*1a10*/  LDG.E R2, desc[UR4][R2.64+0x1c] ;  /* 0x00001c0402027981 */ /* 0x000ee2000c1e1900 */
[----:B------:R-:W-:-:S04]  /*1a20*/  IADD3 R21, PT, PT, R21, 0x8, RZ ;  /* 0x0000000815157810 */ /* 0x000fc80007ffe0ff */
[----:B------:R-:W-:Y:S01]  /*1a30*/  ISETP.NE.AND P1, PT, R21, R10, PT ;  /* 0x0000000a1500720c */ /* 0x000fe20003f25270 */
[----:B---3--:R-:W-:-:S04]  /*1a40*/  FADD R23, R2, -R15 ;  /* 0x8000000f02177221 */ /* 0x008fc80000000000 */
[----:B-1----:R-:W-:-:S04]  /*1a50*/  FFMA.SAT R27, R23, R20, 0.5 ;  /* 0x3f000000171b7423 */ /* 0x002fc80000002014 */
        /* <DEDUP_REMOVED lines=8> */
[----:B------:R2:W-:Y:S01]  /*1ae0*/  STG.E desc[UR4][R6.64+0x1c], R27 ;  /* 0x00001c1b06007986 */ /* 0x0005e2000c101904 */
[----:B------:R-:W-:Y:S05]  /*1af0*/  @P1 BRA `(.L_x_46) ;  /* 0xfffffff800581947 */ /* 0x000fea000383ffff */
[----:B------:R-:W-:-:S07]  /*1b00*/  MOV R21, R10 ;  /* 0x0000000a00157202 */ /* 0x000fce0000000f00 */
.L_x_45:
[----:B------:R-:W-:-:S13]  /*1b10*/  ISETP.NE.AND P1, PT, R18, RZ, PT ;  /* 0x000000ff1200720c */ /* 0x000fda0003f25270 */
[----:B------:R-:W-:Y:S05]  /*1b20*/  @!P1 BRA `(.L_x_47) ;  /* 0x0000000400dc9947 */ /* 0x000fea0003800000 */
[----:B------:R-:W-:Y:S02]  /*1b30*/  IADD3 R2, PT, PT, R18, -0x1, RZ ;  /* 0xffffffff12027810 */ /* 0x000fe40007ffe0ff */
[----:B------:R-:W-:Y:S02]  /*1b40*/  ISETP.NE.AND P2, PT, R19, RZ, PT ;  /* 0x000000ff1300720c */ /* 0x000fe40003f45270 */
[----:B------:R-:W-:-:S13]  /*1b50*/  ISETP.GE.U32.AND P1, PT, R2, 0x3, PT ;  /* 0x000000030200780c */ /* 0x000fda0003f26070 */
[----:B------:R-:W-:Y:S05]  /*1b60*/  @!P1 BRA `(.L_x_48) ;  /* 0x0000000000e49947 */ /* 0x000fea0003800000 */
[----:B------:R-:W-:-:S04]  /*1b70*/  IMAD.WIDE.U32 R2, R21, 0x4, R4 ;  /* 0x0000000415027825 */ /* 0x000fc800078e0004 */
[----:B------:R-:W-:Y:S01]  /*1b80*/  HFMA2 R22, -RZ, RZ, 3.7421875, 0 ;  /* 0x437c0000ff167431 */ /* 0x000fe200000001ff */
[----:B------:R-:W-:Y:S01]  /*1b90*/  MOV R20, 0x3bbb989d ;  /* 0x3bbb989d00147802 */ /* 0x000fe20000000f00 */
[----:B------:R-:W0:Y:S01]  /*1ba0*/  LDCU.64 UR6, c[0x0][0x388] ;  /* 0x00007100ff0677ac */ /* 0x000e220008000a00 */
[----:B--2---:R-:W2:Y:S02]  /*1bb0*/  LDG.E R6, desc[UR4][R2.64] ;  /* 0x0000000402067981 */ /* 0x004ea4000c1e1900 */
        /* <DEDUP_REMOVED lines=39> */
[----:B------:R-:W2:Y:S01]  /*1e30*/  LDG.E R2, desc[UR4][R2.64+0xc] ;  /* 0x00000c0402027981 */ /* 0x000ea2000c1e1900 */
[----:B------:R-:W-:Y:S01]  /*1e40*/  IADD3 R21, PT, PT, R21, 0x4, RZ ;  /* 0x0000000415157810 */ /* 0x000fe20007ffe0ff */
        /* <DEDUP_REMOVED lines=10> */
[----:B------:R0:W-:Y:S02]  /*1ef0*/  STG.E desc[UR4][R6.64+0xc], R27 ;  /* 0x00000c1b06007986 */ /* 0x0001e4000c101904 */
.L_x_48:
[----:B------:R-:W-:Y:S05]  /*1f00*/  @!P2 BRA `(.L_x_47) ;  /* 0x0000000000e4a947 */ /* 0x000fea0003800000 */
[----:B------:R-:W-:Y:S02]  /*1f10*/  ISETP.NE.AND P1, PT, R19, 0x1, PT ;  /* 0x000000011300780c */ /* 0x000fe40003f25270 */
[----:B------:R-:W-:-:S11]  /*1f20*/  ISETP.NE.AND P2, PT, R11, RZ, PT ;  /* 0x000000ff0b00720c */ /* 0x000fd60003f45270 */
[----:B------:R-:W-:Y:S05]  /*1f30*/  @!P1 BRA `(.L_x_49) ;  /* 0x0000000000849947 */ /* 0x000fea0003800000 */
[----:B------:R-:W-:-:S04]  /*1f40*/  IMAD.WIDE.U32 R2, R21, 0x4, R4 ;  /* 0x0000000415027825 */ /* 0x000fc800078e0004 */
[----:B------:R-:W-:Y:S01]  /*1f50*/  HFMA2 R22, -RZ, RZ, 3.7421875, 0 ;  /* 0x437c0000ff167431 */ /* 0x000fe200000001ff */
[----:B------:R-:W-:Y:S01]  /*1f60*/  MOV R20, 0x3bbb989d ;  /* 0x3bbb989d00147802 */ /* 0x000fe20000000f00 */
[----:B------:R-:W1:Y:S01]  /*1f70*/  LDCU.64 UR6, c[0x0][0x388] ;  /* 0x00007100ff0677ac */ /* 0x000e620008000a00 */
[----:B0-2---:R-:W2:Y:S02]  /*1f80*/  LDG.E R6, desc[UR4][R2.64] ;  /* 0x0000000402067981 */ /* 0x005ea4000c1e1900 */
        /* <DEDUP_REMOVED lines=9> */
[----:B------:R-:W0:Y:S01]  /*2020*/  MUFU.EX2 R24, R24 ;  /* 0x0000001800187308 */ /* 0x000e220000000800 */
[----:B-1----:R-:W-:-:S04]  /*2030*/  LEA R6, P1, R7, UR6, 0x2 ;  /* 0x0000000607067c11 */ /* 0x002fc8000f8210ff */
[----:B------:R-:W-:Y:S01]  /*2040*/  LEA.HI.X R7, R7, UR7, R26, 0x2, P1 ;  /* 0x0000000707077c11 */ /* 0x000fe200088f141a */
[----:B0-----:R-:W-:-:S04]  /*2050*/  FMUL R23, R23, R24 ;  /* 0x0000001817177220 */ /* 0x001fc80000400000 */
[----:B------:R-:W-:-:S05]  /*2060*/  FMUL R23, R23, R0 ;  /* 0x0000000017177220 */ /* 0x000fca0000400000 */
[----:B------:R1:W-:Y:S04]  /*2070*/  STG.E desc[UR4][R6.64], R23 ;  /* 0x0000001706007986 */ /* 0x0003e8000c101904 */
[----:B------:R-:W2:Y:S01]  /*2080*/  LDG.E R2, desc[UR4][R2.64+0x4] ;  /* 0x0000040402027981 */ /* 0x000ea2000c1e1900 */
[----:B------:R-:W-:Y:S01]  /*2090*/  IADD3 R21, PT, PT, R21, 0x2, RZ ;  /* 0x0000000215157810 */ /* 0x000fe20007ffe0ff */
        /* <DEDUP_REMOVED lines=10> */
[----:B------:R1:W-:Y:S02]  /*2140*/  STG.E desc[UR4][R6.64+0x4], R27 ;  /* 0x0000041b06007986 */ /* 0x0003e4000c101904 */
.L_x_49:
[----:B------:R-:W-:Y:S05]  /*2150*/  @!P2 BRA `(.L_x_47) ;  /* 0x000000000050a947 */ /* 0x000fea0003800000 */
[----:B------:R-:W-:-:S04]  /*2160*/  IMAD.WIDE.U32 R4, R21, 0x4, R4 ;  /* 0x0000000415047825 */ /* 0x000fc800078e0004 */
[----:B------:R-:W-:Y:S01]  /*2170*/  HFMA2 R3, -RZ, RZ, 3.7421875, 0 ;  /* 0x437c0000ff037431 */ /* 0x000fe200000001ff */
[----:B------:R-:W-:Y:S01]  /*2180*/  MOV R2, 0x3bbb989d ;  /* 0x3bbb989d00027802 */ /* 0x000fe20000000f00 */
[----:B------:R-:W3:Y:S01]  /*2190*/  LDCU.64 UR6, c[0x0][0x388] ;  /* 0x00007100ff0677ac */ /* 0x000ee20008000a00 */
[----:B------:R-:W4:Y:S01]  /*21a0*/  LDG.E R4, desc[UR4][R4.64] ;  /* 0x0000000404047981 */ /* 0x000f22000c1e1900 */
[----:B------:R-:W-:-:S04]  /*21b0*/  IADD3 R14, P1, PT, R14, R21, RZ ;  /* 0x000000150e0e7210 */ /* 0x000fc80007f3e0ff */
[----:B------:R-:W-:Y:S01]  /*21c0*/  IADD3.X R17, PT, PT, RZ, R17, RZ, P1, !PT ;  /* 0x00000011ff117210 */ /* 0x000fe20000ffe4ff */
[----:B----4-:R-:W-:-:S04]  /*21d0*/  FADD R15, R4, -R15 ;  /* 0x8000000f040f7221 */ /* 0x010fc80000000000 */
[----:B------:R-:W-:-:S04]  /*21e0*/  FFMA.SAT R2, R15, R2, 0.5 ;  /* 0x3f0000000f027423 */ /* 0x000fc80000002002 */
[----:B------:R-:W-:-:S04]  /*21f0*/  FFMA.RM R2, R2, R3, 12582913 ;  /* 0x4b40000102027423 */ /* 0x000fc80000004003 */
[C---:B012---:R-:W-:Y:S01]  /*2200*/  FADD R6, R2.reuse, -12583039 ;  /* 0xcb40007f02067421 */ /* 0x047fe20000000000 */
[----:B------:R-:W-:Y:S02]  /*2210*/  SHF.L.U32 R3, R2, 0x17, RZ ;  /* 0x0000001702037819 */ /* 0x000fe400000006ff */
[----:B---3--:R-:W-:Y:S01]  /*2220*/  LEA R2, P1, R14, UR6, 0x2 ;  /* 0x000000060e027c11 */ /* 0x008fe2000f8210ff */
[----:B------:R-:W-:-:S04]  /*2230*/  FFMA R6, R15, 1.4426950216293334961, -R6 ;  /* 0x3fb8aa3b0f067823 */ /* 0x000fc80000000806 */
[----:B------:R-:W-:-:S06]  /*2240*/  FFMA R6, R15, 1.925963033500011079e-08, R6 ;  /* 0x32a570600f067823 */ /* 0x000fcc0000000006 */
[----:B------:R-:W0:Y:S02]  /*2250*/  MUFU.EX2 R6, R6 ;  /* 0x0000000600067308 */ /* 0x000e240000000800 */
[----:B0-----:R-:W-:Y:S01]  /*2260*/  FMUL R5, R3, R6 ;  /* 0x0000000603057220 */ /* 0x001fe20000400000 */
[----:B------:R-:W-:-:S03]  /*2270*/  LEA.HI.X R3, R14, UR7, R17, 0x2, P1 ;  /* 0x000000070e037c11 */ /* 0x000fc600088f1411 */
[----:B------:R-:W-:-:S05]  /*2280*/  FMUL R5, R5, R0 ;  /* 0x0000000005057220 */ /* 0x000fca0000400000 */
[----:B------:R3:W-:Y:S02]  /*2290*/  STG.E desc[UR4][R2.64], R5 ;  /* 0x0000000502007986 */ /* 0x0007e4000c101904 */
.L_x_47:
[----:B------:R-:W-:Y:S05]  /*22a0*/  @!P0 BRA `(.L_x_50) ;  /* 0xffffffdc00a48947 */ /* 0x000fea000383ffff */
[----:B------:R-:W-:Y:S05]  /*22b0*/  EXIT ;  /* 0x000000000000794d */ /* 0x000fea0003800000 */
        .weak           $__internal_0_$__cuda_sm20_rcp_rn_f32_slowpath
        .type           $__internal_0_$__cuda_sm20_rcp_rn_f32_slowpath,@function
        .size           $__internal_0_$__cuda_sm20_rcp_rn_f32_slowpath,(.L_x_100 - $__internal_0_$__cuda_sm20_rcp_rn_f32_slowpath)
$__internal_0_$__cuda_sm20_rcp_rn_f32_slowpath:
[----:B------:R-:W-:Y:S01]  /*22c0*/  SHF.L.U32 R2, R7, 0x1, RZ ;  /* 0x0000000107027819 */ /* 0x000fe200000006ff */
[----:B------:R-:W-:Y:S01]  /*22d0*/  BSSY.RECONVERGENT B1, `(.L_x_51) ;  /* 0x0000031000017945 */ /* 0x000fe20003800200 */
[----:B------:R-:W-:Y:S02]  /*22e0*/  MOV R0, R7 ;  /* 0x0000000700007202 */ /* 0x000fe40000000f00 */
[----:B------:R-:W-:-:S04]  /*22f0*/  SHF.R.U32.HI R2, RZ, 0x18, R2 ;  /* 0x00000018ff027819 */ /* 0x000fc80000011602 */
[----:B------:R-:W-:-:S13]  /*2300*/  ISETP.NE.U32.AND P1, PT, R2, RZ, PT ;  /* 0x000000ff0200720c */ /* 0x000fda0003f25070 */
[----:B------:R-:W-:Y:S05]  /*2310*/  @P1 BRA `(.L_x_52) ;  /* 0x0000000000281947 */ /* 0x000fea0003800000 */
[----:B------:R-:W-:-:S04]  /*2320*/  SHF.L.U32 R2, R0, 0x1, RZ ;  /* 0x0000000100027819 */ /* 0x000fc800000006ff */
[----:B------:R-:W-:-:S13]  /*2330*/  ISETP.NE.AND P1, PT, R2, RZ, PT ;  /* 0x000000ff0200720c */ /* 0x000fda0003f25270 */
[----:B------:R-:W-:Y:S01]  /*2340*/  @P1 FFMA R7, R0, 1.84467440737095516160e+19, RZ ;  /* 0x5f80000000071823 */ /* 0x000fe200000000ff */
[----:B------:R-:W-:Y:S08]  /*2350*/  @!P1 MUFU.RCP R3, R0 ;  /* 0x0000000000039308 */ /* 0x000ff00000001000 */
[----:B------:R-:W0:Y:S02]  /*2360*/  @P1 MUFU.RCP R2, R7 ;  /* 0x0000000700021308 */ /* 0x000e240000001000 */
[----:B0-----:R-:W-:-:S04]  /*2370*/  @P1 FFMA R20, R7, R2, -1 ;  /* 0xbf80000007141423 */ /* 0x001fc80000000002 */
[----:B------:R-:W-:-:S04]  /*2380*/  @P1 FADD.FTZ R21, -R20, -RZ ;  /* 0x800000ff14151221 */ /* 0x000fc80000010100 */
[----:B------:R-:W-:-:S04]  /*2390*/  @P1 FFMA R2, R2, R21, R2 ;  /* 0x0000001502021223 */ /* 0x000fc80000000002 */
[----:B------:R-:W-:Y:S01]  /*23a0*/  @P1 FFMA R3, R2, 1.84467440737095516160e+19, RZ ;  /* 0x5f80000002031823 */ /* 0x000fe200000000ff */
[----:B------:R-:W-:Y:S06]  /*23b0*/  BRA `(.L_x_53) ;  /* 0x0000000000887947 */ /* 0x000fec0003800000 */
.L_x_52:
[----:B------:R-:W-:-:S04]  /*23c0*/  IADD3 R3, PT, PT, R2, -0xfd, RZ ;  /* 0xffffff0302037810 */ /* 0x000fc80007ffe0ff */
[----:B------:R-:W-:-:S13]  /*23d0*/  ISETP.GT.U32.AND P1, PT, R3, 0x1, PT ;  /* 0x000000010300780c */ /* 0x000fda0003f24070 */
[----:B------:R-:W-:Y:S05]  /*23e0*/  @P1 BRA `(.L_x_54) ;  /* 0x0000000000781947 */ /* 0x000fea0003800000 */
[----:B------:R-:W-:Y:S01]  /*23f0*/  LOP3.LUT R7, R0, 0x7fffff, RZ, 0xc0, !PT ;  /* 0x007fffff00077812 */ /* 0x000fe200078ec0ff */
[----:B------:R-:W-:-:S03]  /*2400*/  HFMA2 R24, -RZ, RZ, 0, 1.78813934326171875e-07 ;  /* 0x00000003ff187431 */ /* 0x000fc600000001ff */
[----:B------:R-:W-:-:S04]  /*2410*/  LOP3.LUT R7, R7, 0x3f800000, RZ, 0xfc, !PT ;  /* 0x3f80000007077812 */ /* 0x000fc800078efcff */
[----:B------:R-:W0:Y:S01]  /*2420*/  MUFU.RCP R20, R7 ;  /* 0x0000000700147308 */ /* 0x000e220000001000 */
[----:B------:R-:W-:Y:S01]  /*2430*/  SHF.L.U32 R23, R24, R3, RZ ;  /* 0x0000000318177219 */ /* 0x000fe200000006ff */
[----:B0-----:R-:W-:-:S04]  /*2440*/  FFMA R21, R7, R20, -1 ;  /* 0xbf80000007157423 */ /* 0x001fc80000000014 */
[----:B------:R-:W-:-:S04]  /*2450*/  FADD.FTZ R21, -R21, -RZ ;  /* 0x800000ff15157221 */ /* 0x000fc80000010100 */
[CCC-:B------:R-:W-:Y:S01]  /*2460*/  FFMA.RM R22, R20.reuse, R21.reuse, R20.reuse ;  /* 0x0000001514167223 */ /* 0x1c0fe20000004014 */
[----:B------:R-:W-:-:S04]  /*2470*/  FFMA.RP R21, R20, R21, R20 ;  /* 0x0000001514157223 */ /* 0x000fc80000008014 */
[C---:B------:R-:W-:Y:S02]  /*2480*/  LOP3.LUT R20, R22.reuse, 0x7fffff, RZ, 0xc0, !PT ;  /* 0x007fffff16147812 */ /* 0x040fe400078ec0ff */
[----:B------:R-:W-:Y:S02]  /*2490*/  FSETP.NEU.FTZ.AND P1, PT, R22, R21, PT ;  /* 0x000000151600720b */ /* 0x000fe40003f3d000 */
[----:B------:R-:W-:Y:S02]  /*24a0*/  LOP3.LUT R20, R20, 0x800000, RZ, 0xfc, !PT ;  /* 0x0080000014147812 */ /* 0x000fe400078efcff */
[----:B------:R-:W-:Y:S02]  /*24b0*/  SEL R21, RZ, 0xffffffff, !P1 ;  /* 0xffffffffff157807 */ /* 0x000fe40004800000 */
[----:B------:R-:W-:Y:S02]  /*24c0*/  LOP3.LUT R22, R23, R20, RZ, 0xc0, !PT ;  /* 0x0000001417167212 */ /* 0x000fe400078ec0ff */
[----:B------:R-:W-:-:S02]  /*24d0*/  IADD3 R21, PT, PT, -R21, RZ, RZ ;  /* 0x000000ff15157210 */ /* 0x000fc40007ffe1ff */
[-C--:B------:R-:W-:Y:S02]  /*24e0*/  SHF.R.U32.HI R22, RZ, R3.reuse, R22 ;  /* 0x00000003ff167219 */ /* 0x080fe40000011616 */
[----:B------:R-:W-:Y:S02]  /*24f0*/  LOP3.LUT P2, RZ, R21, R3, R20, 0xf8, !PT ;  /* 0x0000000315ff7212 */ /* 0x000fe4000784f814 */
[C---:B------:R-:W-:Y:S02]  /*2500*/  LOP3.LUT P1, RZ, R22.reuse, 0x1, RZ, 0xc0, !PT ;  /* 0x0000000116ff7812 */ /* 0x040fe4000782c0ff */
[----:B------:R-:W-:-:S04]  /*2510*/  LOP3.LUT P3, RZ, R22, 0x2, RZ, 0xc0, !PT ;  /* 0x0000000216ff7812 */ /* 0x000fc8000786c0ff */
[----:B------:R-:W-:Y:S02]  /*2520*/  PLOP3.LUT P1, PT, P1, P2, P3, 0xe0, 0x0 ;  /* 0x000000000000781c */ /* 0x000fe40000f25c30 */
[----:B------:R-:W-:Y:S02]  /*2530*/  LOP3.LUT P2, RZ, R0, 0x7fffff, RZ, 0xc0, !PT ;  /* 0x007fffff00ff7812 */ /* 0x000fe4000784c0ff */
[----:B------:R-:W-:-:S04]  /*2540*/  SEL R3, RZ, 0x1, !P1 ;  /* 0x00000001ff037807 */ /* 0x000fc80004800000 */
[----:B------:R-:W-:-:S04]  /*2550*/  IADD3 R3, PT, PT, -R3, RZ, RZ ;  /* 0x000000ff03037210 */ /* 0x000fc80007ffe1ff */
[----:B------:R-:W-:Y:S02]  /*2560*/  ISETP.GE.AND P1, PT, R3, RZ, PT ;  /* 0x000000ff0300720c */ /* 0x000fe40003f26270 */
[----:B------:R-:W-:-:S04]  /*2570*/  IADD3 R3, PT, PT, R2, -0xfc, RZ ;  /* 0xffffff0402037810 */ /* 0x000fc80007ffe0ff */
[----:B------:R-:W-:-:S07]  /*2580*/  SHF.R.U32.HI R3, RZ, R3, R20 ;  /* 0x00000003ff037219 */ /* 0x000fce0000011614 */
[----:B------:R-:W-:-:S04]  /*2590*/  @!P1 IADD3 R3, PT, PT, R3, 0x1, RZ ;  /* 0x0000000103039810 */ /* 0x000fc80007ffe0ff */
[----:B------:R-:W-:-:S04]  /*25a0*/  @!P2 SHF.L.U32 R3, R3, 0x1, RZ ;  /* 0x000000010303a819 */ /* 0x000fc800000006ff */
[----:B------:R-:W-:Y:S01]  /*25b0*/  LOP3.LUT R3, R3, 0x80000000, R0, 0xf8, !PT ;  /* 0x8000000003037812 */ /* 0x000fe200078ef800 */
[----:B------:R-:W-:Y:S06]  /*25c0*/  BRA `(.L_x_53) ;  /* 0x0000000000047947 */ /* 0x000fec0003800000 */
.L_x_54:
[----:B------:R0:W1:Y:S02]  /*25d0*/  MUFU.RCP R3, R0 ;  /* 0x0000000000037308 */ /* 0x0000640000001000 */
.L_x_53:
[----:B------:R-:W-:Y:S05]  /*25e0*/  BSYNC.RECONVERGENT B1 ;  /* 0x0000000000017941 */ /* 0x000fea0003800200 */
.L_x_51:
[----:B------:R-:W-:-:S04]  /*25f0*/  MOV R7, 0x0 ;  /* 0x0000000000077802 */ /* 0x000fc80000000f00 */
[----:B01----:R-:W-:Y:S05]  /*2600*/  RET.REL.NODEC R6 `(_Z7softmaxPKfPfii) ;  /* 0xffffffd8067c7950 */ /* 0x003fea0003c3ffff */
.L_x_55:
        /* <DEDUP_REMOVED lines=15> */
.L_x_100:


//--------------------- .text._Z13matmul_kernelPfPKfS1_iii --------------------------
	.section	.text._Z13matmul_kernelPfPKfS1_iii,"ax",@progbits
	.align	128
        .global         _Z13matmul_kernelPfPKfS1_iii
        .type           _Z13matmul_kernelPfPKfS1_iii,@function
        .size           _Z13matmul_kernelPfPKfS1_iii,(.L_x_107 - _Z13matmul_kernelPfPKfS1_iii)
        .other          _Z13matmul_kernelPfPKfS1_iii,@"STO_CUDA_ENTRY STV_DEFAULT"
_Z13matmul_kernelPfPKfS1_iii:
.text._Z13matmul_kernelPfPKfS1_iii:
[----:B------:R-:W-:Y:S01]  /*0000*/  LDC R1, c[0x0][0x37c] ;  /* 0x0000df00ff017b82 */ /* 0x000fe20000000800 */
[----:B------:R-:W0:Y:S01]  /*0010*/  S2R R17, SR_CTAID.X ;  /* 0x0000000000117919 */ /* 0x000e220000002500 */
[----:B------:R-:W0:Y:S01]  /*0020*/  LDCU UR4, c[0x0][0x360] ;  /* 0x00006c00ff0477ac */ /* 0x000e220008000800 */
[----:B------:R-:W0:Y:S01]  /*0030*/  S2R R0, SR_TID.X ;  /* 0x0000000000007919 */ /* 0x000e220000002100 */
[----:B------:R-:W1:Y:S01]  /*0040*/  LDCU UR7, c[0x0][0x3a0] ;  /* 0x00007400ff0777ac */ /* 0x000e620008000800 */
[----:B------:R-:W2:Y:S01]  /*0050*/  S2R R18, SR_CTAID.Y ;  /* 0x0000000000127919 */ /* 0x000ea20000002600 */
[----:B------:R-:W3:Y:S01]  /*0060*/  LDCU UR6, c[0x0][0x364] ;  /* 0x00006c80ff0677ac */ /* 0x000ee20008000800 */
[----:B------:R-:W2:Y:S01]  /*0070*/  S2R R3, SR_TID.Y ;  /* 0x0000000000037919 */ /* 0x000ea20000002200 */
[----:B------:R-:W4:Y:S01]  /*0080*/  LDCU UR5, c[0x0][0x370] ;  /* 0x00006e00ff0577ac */ /* 0x000f220008000800 */
[----:B------:R-:W3:Y:S01]  /*0090*/  LDC R19, c[0x0][0x374] ;  /* 0x0000dd00ff137b82 */ /* 0x000ee20000000800 */
[----:B0-----:R-:W-:Y:S01]  /*00a0*/  IMAD R17, R17, UR4, R0 ;  /* 0x0000000411117c24 */ /* 0x001fe2000f8e0200 */
[----:B----4-:R-:W-:Y:S01]  /*00b0*/  UIMAD UR4, UR4, UR5, URZ ;  /* 0x00000005040472a4 */ /* 0x010fe2000f8e02ff */
[----:B---3--:R-:W-:-:S03]  /*00c0*/  IMAD R19, R19, UR6, RZ ;  /* 0x0000000613137c24 */ /* 0x008fc6000f8e02ff */
[----:B-1----:R-:W-:Y:S01]  /*00d0*/  ISETP.GE.AND P0, PT, R17, UR7, PT ;  /* 0x0000000711007c0c */ /* 0x002fe2000bf06270 */
[----:B--2---:R-:W-:-:S12]  /*00e0*/  IMAD R18, R18, UR6, R3 ;  /* 0x0000000612127c24 */ /* 0x004fd8000f8e0203 */
[----:B------:R-:W-:Y:S05]  /*00f0*/  @P0 EXIT ;  /* 0x000000000000094d */ /* 0x000fea0003800000 */
[----:B------:R-:W0:Y:S01]  /*0100*/  LDCU UR5, c[0x0][0x398] ;  /* 0x00007300ff0577ac */ /* 0x000e220008000800 */
[----:B------:R-:W1:Y:S01]  /*0110*/  LDCU.64 UR10, c[0x0][0x358] ;  /* 0x00006b00ff0a77ac */ /* 0x000e620008000a00 */
[----:B0-----:R-:W-:-:S09]  /*0120*/  UISETP.GE.AND UP0, UPT, UR5, 0x1, UPT ;  /* 0x000000010500788c */ /* 0x001fd2000bf06270 */
[----:B-1----:R-:W-:Y:S05]  /*0130*/  BRA.U !UP0, `(.L_x_56) ;  /* 0x00000009081c7547 */ /* 0x002fea000b800000 */
[----:B------:R-:W0:Y:S01]  /*0140*/  LDCU.64 UR6, c[0x0][0x388] ;  /* 0x00007100ff0677ac */ /* 0x000e220008000a00 */
[----:B------:R-:W-:Y:S02]  /*0150*/  ULOP3.LUT UR5, UR5, 0x7, URZ, 0xc0, !UPT ;  /* 0x0000000705057892 */ /* 0x000fe4000f8ec0ff */
[----:B0-----:R-:W-:-:S04]  /*0160*/  UIADD3 UR6, UP0, UPT, UR6, 0x10, URZ ;  /* 0x0000001006067890 */ /* 0x001fc8000ff1e0ff */
[----:B------:R-:W-:-:S12]  /*0170*/  UIADD3.X UR7, UPT, UPT, URZ, UR7, URZ, UP0, !UPT ;  /* 0x00000007ff077290 */ /* 0x000fd800087fe4ff */
.L_x_64:
[----:B0-----:R-:W0:Y:S01]  /*0180*/  LDCU UR8, c[0x0][0x39c] ;  /* 0x00007380ff0877ac */ /* 0x001e220008000800 */
[----:B------:R-:W-:Y:S01]  /*0190*/  BSSY.RECONVERGENT B0, `(.L_x_57) ;  /* 0x000007c000007945 */ /* 0x000fe20003800200 */
[----:B0-----:R-:W-:-:S13]  /*01a0*/  ISETP.GE.AND P0, PT, R18, UR8, PT ;  /* 0x0000000812007c0c */ /* 0x001fda000bf06270 */
[----:B------:R-:W-:Y:S05]  /*01b0*/  @P0 BRA `(.L_x_58) ;  /* 0x0000000400e40947 */ /* 0x000fea0003800000 */
[----:B------:R-:W0:Y:S01]  /*01c0*/  LDCU UR8, c[0x0][0x398] ;  /* 0x00007300ff0877ac */ /* 0x000e220008000800 */
[----:B------:R-:W-:Y:S01]  /*01d0*/  MOV R16, R18 ;  /* 0x0000001200107202 */ /* 0x000fe20000000f00 */
[----:B0-----:R-:W-:-:S07]  /*01e0*/  IMAD R15, R17, UR8, RZ ;  /* 0x00000008110f7c24 */ /* 0x001fce000f8e02ff */
.L_x_63:
[----:B0-----:R-:W0:Y:S01]  /*01f0*/  LDC R14, c[0x0][0x398] ;  /* 0x0000e600ff0e7b82 */ /* 0x001e220000000800 */
[----:B------:R-:W-:Y:S02]  /*0200*/  HFMA2 R26, -RZ, RZ, 0, 0 ;  /* 0x00000000ff1a7431 */ /* 0x000fe400000001ff */
[----:B------:R-:W-:Y:S01]  /*0210*/  IMAD.MOV.U32 R20, RZ, RZ, RZ ;  /* 0x000000ffff147224 */ /* 0x000fe200078e00ff */
[----:B0-----:R-:W-:-:S13]  /*0220*/  ISETP.GE.U32.AND P0, PT, R14, 0x8, PT ;  /* 0x000000080e00780c */ /* 0x001fda0003f06070 */
[----:B------:R-:W-:Y:S05]  /*0230*/  @!P0 BRA `(.L_x_59) ;  /* 0x0000000000bc8947 */ /* 0x000fea0003800000 */
[----:B------:R-:W-:Y:S01]  /*0240*/  LOP3.LUT R20, R14, 0x7ffffff8, RZ, 0xc0, !PT ;  /* 0x7ffffff80e147812 */ /* 0x000fe200078ec0ff */
[----:B------:R-:W-:Y:S01]  /*0250*/  IMAD.MOV.U32 R22, RZ, RZ, R16 ;  /* 0x000000ffff167224 */ /* 0x000fe200078e0010 */
[----:B------:R-:W-:Y:S02]  /*0260*/  MOV R26, RZ ;  /* 0x000000ff001a7202 */ /* 0x000fe40000000f00 */
[----:B------:R-:W-:Y:S02]  /*0270*/  MOV R21, R15 ;  /* 0x0000000f00157202 */ /* 0x000fe40000000f00 */
[----:B------:R-:W-:-:S07]  /*0280*/  IADD3 R23, PT, PT, -R20, RZ, RZ ;  /* 0x000000ff14177210 */ /* 0x000fce0007ffe1ff */
.L_x_60:
[----:B------:R-:W0:Y:S01]  /*0290*/  LDC.64 R8, c[0x0][0x390] ;  /* 0x0000e400ff087b82 */ /* 0x000e220000000a00 */
[----:B------:R-:W-:Y:S01]  /*02a0*/  MOV R2, UR6 ;  /* 0x0000000600027c02 */ /* 0x000fe20008000f00 */
[----:B------:R-:W-:-:S04]  /*02b0*/  IMAD.U32 R3, RZ, RZ, UR7 ;  /* 0x00000007ff037e24 */ /* 0x000fc8000f8e00ff */
[----:B------:R-:W-:Y:S02]  /*02c0*/  IMAD.WIDE R2, R21, 0x4, R2 ;  /* 0x0000000415027825 */ /* 0x000fe400078e0202 */
[----:B------:R-:W1:Y:S03]  /*02d0*/  LDC R25, c[0x0][0x39c] ;  /* 0x0000e700ff197b82 */ /* 0x000e660000000800 */
[----:B------:R-:W2:Y:S04]  /*02e0*/  LDG.E R29, desc[UR10][R2.64+-0x10] ;  /* 0xfffff00a021d7981 */ /* 0x000ea8000c1e1900 */
[----:B------:R-:W3:Y:S04]  /*02f0*/  LDG.E R27, desc[UR10][R2.64+-0xc] ;  /* 0xfffff40a021b7981 */ /* 0x000ee8000c1e1900 */
[----:B------:R-:W4:Y:S01]  /*0300*/  LDG.E R0, desc[UR10][R2.64+-0x8] ;  /* 0xfffff80a02007981 */ /* 0x000f22000c1e1900 */
[----:B0-----:R-:W-:-:S05]  /*0310*/  IMAD.WIDE R8, R22, 0x4, R8 ;  /* 0x0000000416087825 */ /* 0x001fca00078e0208 */
[----:B------:R0:W2:Y:S01]  /*0320*/  LDG.E R28, desc[UR10][R8.64] ;  /* 0x0000000a081c7981 */ /* 0x0000a2000c1e1900 */
[----:B-1----:R-:W-:-:S05]  /*0330*/  IMAD.WIDE R12, R25, 0x4, R8 ;  /* 0x00000004190c7825 */ /* 0x002fca00078e0208 */
[----:B------:R1:W3:Y:S01]  /*0340*/  LDG.E R24, desc[UR10][R12.64] ;  /* 0x0000000a0c187981 */ /* 0x0002e2000c1e1900 */
[----:B------:R-:W-:-:S04]  /*0350*/  IMAD.WIDE R10, R25, 0x4, R12 ;  /* 0x00000004190a7825 */ /* 0x000fc800078e020c */
[C---:B------:R-:W-:Y:S02]  /*0360*/  IMAD.WIDE R6, R25.reuse, 0x4, R10 ;  /* 0x0000000419067825 */ /* 0x040fe400078e020a */
[----:B------:R-:W4:Y:S02]  /*0370*/  LDG.E R11, desc[UR10][R10.64] ;  /* 0x0000000a0a0b7981 */ /* 0x000f24000c1e1900 */
[C---:B------:R-:W-:Y:S02]  /*0380*/  IMAD.WIDE R4, R25.reuse, 0x4, R6 ;  /* 0x0000000419047825 */ /* 0x040fe400078e0206 */
[----:B------:R-:W5:Y:S02]  /*0390*/  LDG.E R6, desc[UR10][R6.64] ;  /* 0x0000000a06067981 */ /* 0x000f64000c1e1900 */
[C---:B0-----:R-:W-:Y:S02]  /*03a0*/  IMAD.WIDE R8, R25.reuse, 0x4, R4 ;  /* 0x0000000419087825 */ /* 0x041fe400078e0204 */
[----:B------:R-:W5:Y:S02]  /*03b0*/  LDG.E R4, desc[UR10][R4.64] ;  /* 0x0000000a04047981 */ /* 0x000f64000c1e1900 */
[----:B-1----:R-:W-:-:S02]  /*03c0*/  IMAD.WIDE R12, R25, 0x4, R8 ;  /* 0x00000004190c7825 */ /* 0x002fc400078e0208 */
[----:B------:R-:W5:Y:S04]  /*03d0*/  LDG.E R7, desc[UR10][R2.64+0x8] ;  /* 0x0000080a02077981 */ /* 0x000f68000c1e1900 */
[----:B------:R-:W5:Y:S04]  /*03e0*/  LDG.E R8, desc[UR10][R8.64] ;  /* 0x0000000a08087981 */ /* 0x000f68000c1e1900 */
[----:B------:R-:W5:Y:S04]  /*03f0*/  LDG.E R5, desc[UR10][R2.64+0x4] ;  /* 0x0000040a02057981 */ /* 0x000f68000c1e1900 */
[----:B------:R-:W5:Y:S04]  /*0400*/  LDG.E R10, desc[UR10][R12.64] ;  /* 0x0000000a0c0a7981 */ /* 0x000f68000c1e1900 */
[----:B------:R-:W5:Y:S01]  /*0410*/  LDG.E R9, desc[UR10][R2.64+0xc] ;  /* 0x00000c0a02097981 */ /* 0x000f62000c1e1900 */
[----:B--2---:R-:W-:-:S03]  /*0420*/  FFMA R28, R29, R28, R26 ;  /* 0x0000001c1d1c7223 */ /* 0x004fc6000000001a */
[----:B------:R-:W5:Y:S01]  /*0430*/  LDG.E R26, desc[UR10][R2.64+-0x4] ;  /* 0xfffffc0a021a7981 */ /* 0x000f62000c1e1900 */
[----:B---3--:R-:W-:-:S03]  /*0440*/  FFMA R27, R27, R24, R28 ;  /* 0x000000181b1b7223 */ /* 0x008fc6000000001c */
[----:B------:R-:W2:Y:S01]  /*0450*/  LDG.E R24, desc[UR10][R2.64] ;  /* 0x0000000a02187981 */ /* 0x000ea2000c1e1900 */
[----:B------:R-:W-:-:S06]  /*0460*/  IMAD.WIDE R28, R25, 0x4, R12 ;  /* 0x00000004191c7825 */ /* 0x000fcc00078e020c */
[----:B------:R-:W3:Y:S01]  /*0470*/  LDG.E R28, desc[UR10][R28.64] ;  /* 0x0000000a1c1c7981 */ /* 0x000ee2000c1e1900 */
[----:B----4-:R-:W-:Y:S01]  /*0480*/  FFMA R11, R0, R11, R27 ;  /* 0x0000000b000b7223 */ /* 0x010fe2000000001b */
[----:B------:R-:W-:-:S04]  /*0490*/  IADD3 R23, PT, PT, R23, 0x8, RZ ;  /* 0x0000000817177810 */ /* 0x000fc80007ffe0ff */
[----:B------:R-:W-:Y:S01]  /*04a0*/  ISETP.NE.AND P0, PT, R23, RZ, PT ;  /* 0x000000ff1700720c */ /* 0x000fe20003f05270 */
[----:B------:R-:W-:Y:S01]  /*04b0*/  VIADD R21, R21, 0x8 ;  /* 0x0000000815157836 */ /* 0x000fe20000000000 */
[----:B------:R-:W-:Y:S01]  /*04c0*/  LEA R22, R25, R22, 0x3 ;  /* 0x0000001619167211 */ /* 0x000fe200078e18ff */
[----:B-----5:R-:W-:-:S04]  /*04d0*/  FFMA R11, R26, R6, R11 ;  /* 0x000000061a0b7223 */ /* 0x020fc8000000000b */
[----:B--2---:R-:W-:-:S04]  /*04e0*/  FFMA R4, R24, R4, R11 ;  /* 0x0000000418047223 */ /* 0x004fc8000000000b */
[----:B------:R-:W-:-:S04]  /*04f0*/  FFMA R4, R5, R8, R4 ;  /* 0x0000000805047223 */ /* 0x000fc80000000004 */
[----:B------:R-:W-:-:S04]  /*0500*/  FFMA R4, R7, R10, R4 ;  /* 0x0000000a07047223 */ /* 0x000fc80000000004 */
[----:B---3--:R-:W-:Y:S01]  /*0510*/  FFMA R26, R9, R28, R4 ;  /* 0x0000001c091a7223 */ /* 0x008fe20000000004 */
[----:B------:R-:W-:Y:S06]  /*0520*/  @P0 BRA `(.L_x_60) ;  /* 0xfffffffc00580947 */ /* 0x000fec000383ffff */
.L_x_59:
[----:B------:R-:W-:-:S09]  /*0530*/  UISETP.NE.AND UP0, UPT, UR5, URZ, UPT ;  /* 0x000000ff0500728c */ /* 0x000fd2000bf05270 */
[----:B------:R-:W-:Y:S05]  /*0540*/  BRA.U !UP0, `(.L_x_61) ;  /* 0x0000000108e07547 */ /* 0x000fea000b800000 */
[----:B------:R-:W-:Y:S01]  /*0550*/  UIADD3 UR8, UPT, UPT, UR5, -0x1, URZ ;  /* 0xffffffff05087890 */ /* 0x000fe2000fffe0ff */
[----:B------:R-:W-:-:S03]  /*0560*/  LOP3.LUT P0, R12, R14, 0x3, RZ, 0xc0, !PT ;  /* 0x000000030e0c7812 */ /* 0x000fc6000780c0ff */
[----:B------:R-:W-:-:S09]  /*0570*/  UISETP.GE.U32.AND UP0, UPT, UR8, 0x3, UPT ;  /* 0x000000030800788c */ /* 0x000fd2000bf06070 */
[----:B------:R-:W-:Y:S05]  /*0580*/  BRA.U !UP0, `(.L_x_62) ;  /* 0x00000001085c7547 */ /* 0x000fea000b800000 */
[----:B------:R-:W0:Y:S01]  /*0590*/  LDC R11, c[0x0][0x39c] ;  /* 0x0000e700ff0b7b82 */ /* 0x000e220000000800 */
[----:B------:R-:W-:-:S07]  /*05a0*/  IADD3 R7, PT, PT, R15, R20, RZ ;  /* 0x000000140f077210 */ /* 0x000fce0007ffe0ff */
[----:B------:R-:W1:Y:S08]  /*05b0*/  LDC.64 R4, c[0x0][0x390] ;  /* 0x0000e400ff047b82 */ /* 0x000e700000000a00 */
[----:B------:R-:W2:Y:S01]  /*05c0*/  LDC.64 R2, c[0x0][0x388] ;  /* 0x0000e200ff027b82 */ /* 0x000ea20000000a00 */
[----:B0-----:R-:W-:-:S04]  /*05d0*/  IMAD R9, R20, R11, R16 ;  /* 0x0000000b14097224 */ /* 0x001fc800078e0210 */
[----:B-1----:R-:W-:-:S04]  /*05e0*/  IMAD.WIDE R4, R9, 0x4, R4 ;  /* 0x0000000409047825 */ /* 0x002fc800078e0204 */
[----:B--2---:R-:W-:-:S04]  /*05f0*/  IMAD.WIDE R2, R7, 0x4, R2 ;  /* 0x0000000407027825 */ /* 0x004fc800078e0202 */
[C---:B------:R-:W-:Y:S01]  /*0600*/  IMAD.WIDE R6, R11.reuse, 0x4, R4 ;  /* 0x000000040b067825 */ /* 0x040fe200078e0204 */
[----:B------:R-:W2:Y:S04]  /*0610*/  LDG.E R13, desc[UR10][R2.64] ;  /* 0x0000000a020d7981 */ /* 0x000ea8000c1e1900 */
[----:B------:R-:W2:Y:S01]  /*0620*/  LDG.E R4, desc[UR10][R4.64] ;  /* 0x0000000a04047981 */ /* 0x000ea2000c1e1900 */
[----:B------:R-:W-:-:S03]  /*0630*/  IMAD.WIDE R8, R11, 0x4, R6 ;  /* 0x000000040b087825 */ /* 0x000fc600078e0206 */
[----:B------:R-:W3:Y:S04]  /*0640*/  LDG.E R6, desc[UR10][R6.64] ;  /* 0x0000000a06067981 */ /* 0x000ee8000c1e1900 */
[----:B------:R-:W3:Y:S01]  /*0650*/  LDG.E R0, desc[UR10][R2.64+0x4] ;  /* 0x0000040a02007981 */ /* 0x000ee2000c1e1900 */
[----:B------:R-:W-:-:S03]  /*0660*/  IMAD.WIDE R10, R11, 0x4, R8 ;  /* 0x000000040b0a7825 */ /* 0x000fc600078e0208 */
[----:B------:R-:W4:Y:S04]  /*0670*/  LDG.E R22, desc[UR10][R8.64] ;  /* 0x0000000a08167981 */ /* 0x000f28000c1e1900 */
[----:B------:R-:W4:Y:S04]  /*0680*/  LDG.E R21, desc[UR10][R2.64+0x8] ;  /* 0x0000080a02157981 */ /* 0x000f28000c1e1900 */
[----:B------:R-:W5:Y:S04]  /*0690*/  LDG.E R23, desc[UR10][R2.64+0xc] ;  /* 0x00000c0a02177981 */ /* 0x000f68000c1e1900 */
[----:B------:R-:W5:Y:S01]  /*06a0*/  LDG.E R10, desc[UR10][R10.64] ;  /* 0x0000000a0a0a7981 */ /* 0x000f62000c1e1900 */
[----:B------:R-:W-:Y:S01]  /*06b0*/  IADD3 R20, PT, PT, R20, 0x4, RZ ;  /* 0x0000000414147810 */ /* 0x000fe20007ffe0ff */
[----:B--2---:R-:W-:-:S04]  /*06c0*/  FFMA R13, R13, R4, R26 ;  /* 0x000000040d0d7223 */ /* 0x004fc8000000001a */
[----:B---3--:R-:W-:-:S04]  /*06d0*/  FFMA R0, R0, R6, R13 ;  /* 0x0000000600007223 */ /* 0x008fc8000000000d */
[----:B----4-:R-:W-:-:S04]  /*06e0*/  FFMA R0, R21, R22, R0 ;  /* 0x0000001615007223 */ /* 0x010fc80000000000 */
[----:B-----5:R-:W-:-:S07]  /*06f0*/  FFMA R26, R23, R10, R0 ;  /* 0x0000000a171a7223 */ /* 0x020fce0000000000 */
.L_x_62:
[----:B------:R-:W-:Y:S05]  /*0700*/  @!P0 BRA `(.L_x_61) ;  /* 0x0000000000708947 */ /* 0x000fea0003800000 */
[----:B------:R-:W-:Y:S02]  /*0710*/  ISETP.NE.AND P0, PT, R12, 0x1, PT ;  /* 0x000000010c00780c */ /* 0x000fe40003f05270 */
[----:B------:R-:W-:-:S04]  /*0720*/  LOP3.LUT R14, R14, 0x1, RZ, 0xc0, !PT ;  /* 0x000000010e0e7812 */ /* 0x000fc800078ec0ff */
[----:B------:R-:W-:-:S07]  /*0730*/  ISETP.NE.U32.AND P1, PT, R14, 0x1, PT ;  /* 0x000000010e00780c */ /* 0x000fce0003f25070 */
[----:B------:R-:W0:Y:S01]  /*0740*/  @P0 LDC R23, c[0x0][0x39c] ;  /* 0x0000e700ff170b82 */ /* 0x000e220000000800 */
[----:B------:R-:W-:-:S07]  /*0750*/  @P0 IMAD.IADD R7, R15, 0x1, R20 ;  /* 0x000000010f070824 */ /* 0x000fce00078e0214 */
[----:B------:R-:W1:Y:S08]  /*0760*/  @P0 LDC.64 R10, c[0x0][0x390] ;  /* 0x0000e400ff0a0b82 */ /* 0x000e700000000a00 */
[----:B------:R-:W2:Y:S08]  /*0770*/  @P0 LDC.64 R8, c[0x0][0x388] ;  /* 0x0000e200ff080b82 */ /* 0x000eb00000000a00 */
[----:B------:R-:W3:Y:S01]  /*0780*/  @!P1 LDC R25, c[0x0][0x39c] ;  /* 0x0000e700ff199b82 */ /* 0x000ee20000000800 */
[C---:B0-----:R-:W-:Y:S01]  /*0790*/  @P0 IMAD R13, R20.reuse, R23, R16 ;  /* 0x00000017140d0224 */ /* 0x041fe200078e0210 */
[----:B------:R-:W-:-:S04]  /*07a0*/  @P0 IADD3 R20, PT, PT, R20, 0x2, RZ ;  /* 0x0000000214140810 */ /* 0x000fc80007ffe0ff */
[----:B------:R-:W-:Y:S02]  /*07b0*/  @!P1 IADD3 R21, PT, PT, R15, R20, RZ ;  /* 0x000000140f159210 */ /* 0x000fe40007ffe0ff */
[----:B------:R-:W0:Y:S01]  /*07c0*/  @!P1 LDC.64 R4, c[0x0][0x388] ;  /* 0x0000e200ff049b82 */ /* 0x000e220000000a00 */
[----:B-1----:R-:W-:-:S05]  /*07d0*/  @P0 IMAD.WIDE R10, R13, 0x4, R10 ;  /* 0x000000040d0a0825 */ /* 0x002fca00078e020a */
[----:B------:R-:W4:Y:S02]  /*07e0*/  @P0 LDG.E R13, desc[UR10][R10.64] ;  /* 0x0000000a0a0d0981 */ /* 0x000f24000c1e1900 */
[----:B------:R-:W1:Y:S01]  /*07f0*/  @!P1 LDC.64 R2, c[0x0][0x390] ;  /* 0x0000e400ff029b82 */ /* 0x000e620000000a00 */
[----:B--2---:R-:W-:-:S04]  /*0800*/  @P0 IMAD.WIDE R8, R7, 0x4, R8 ;  /* 0x0000000407080825 */ /* 0x004fc800078e0208 */
[----:B------:R-:W-:Y:S01]  /*0810*/  @P0 IMAD.WIDE R6, R23, 0x4, R10 ;  /* 0x0000000417060825 */ /* 0x000fe200078e020a */
[----:B------:R-:W2:Y:S03]  /*0820*/  @P0 LDG.E R0, desc[UR10][R8.64+0x4] ;  /* 0x0000040a08000981 */ /* 0x000ea6000c1e1900 */
[----:B---3--:R-:W-:Y:S02]  /*0830*/  @!P1 IMAD R23, R20, R25, R16 ;  /* 0x0000001914179224 */ /* 0x008fe400078e0210 */
[----:B------:R-:W4:Y:S04]  /*0840*/  @P0 LDG.E R25, desc[UR10][R8.64] ;  /* 0x0000000a08190981 */ /* 0x000f28000c1e1900 */
[----:B------:R-:W2:Y:S01]  /*0850*/  @P0 LDG.E R6, desc[UR10][R6.64] ;  /* 0x0000000a06060981 */ /* 0x000ea2000c1e1900 */
[----:B0-----:R-:W-:-:S06]  /*0860*/  @!P1 IMAD.WIDE R4, R21, 0x4, R4 ;  /* 0x0000000415049825 */ /* 0x001fcc00078e0204 */
[----:B------:R-:W3:Y:S01]  /*0870*/  @!P1 LDG.E R5, desc[UR10][R4.64] ;  /* 0x0000000a04059981 */ /* 0x000ee2000c1e1900 */
[----:B-1----:R-:W-:-:S06]  /*0880*/  @!P1 IMAD.WIDE R2, R23, 0x4, R2 ;  /* 0x0000000417029825 */ /* 0x002fcc00078e0202 */
[----:B------:R-:W3:Y:S01]  /*0890*/  @!P1 LDG.E R2, desc[UR10][R2.64] ;  /* 0x0000000a02029981 */ /* 0x000ee2000c1e1900 */
[----:B----4-:R-:W-:-:S04]  /*08a0*/  @P0 FFMA R13, R25, R13, R26 ;  /* 0x0000000d190d0223 */ /* 0x010fc8000000001a */
[----:B--2---:R-:W-:-:S04]  /*08b0*/  @P0 FFMA R26, R0, R6, R13 ;  /* 0x00000006001a0223 */ /* 0x004fc8000000000d */
[----:B---3--:R-:W-:-:S07]  /*08c0*/  @!P1 FFMA R26, R5, R2, R26 ;  /* 0x00000002051a9223 */ /* 0x008fce000000001a */
.L_x_61:
[----:B------:R-:W0:Y:S01]  /*08d0*/  LDC.64 R2, c[0x0][0x380] ;  /* 0x0000e000ff027b82 */ /* 0x000e220000000a00 */
[----:B------:R-:W1:Y:S02]  /*08e0*/  LDCU UR8, c[0x0][0x39c] ;  /* 0x00007380ff0877ac */ /* 0x000e640008000800 */
[--C-:B-1----:R-:W-:Y:S02]  /*08f0*/  IMAD R5, R17, UR8, R16.reuse ;  /* 0x0000000811057c24 */ /* 0x102fe4000f8e0210 */
[----:B------:R-:W-:Y:S02]  /*0900*/  IMAD.IADD R16, R19, 0x1, R16 ;  /* 0x0000000113107824 */ /* 0x000fe400078e0210 */
[----:B0-----:R-:W-:-:S03]  /*0910*/  IMAD.WIDE R2, R5, 0x4, R2 ;  /* 0x0000000405027825 */ /* 0x001fc600078e0202 */
[----:B------:R-:W-:Y:S02]  /*0920*/  ISETP.GE.AND P0, PT, R16, UR8, PT ;  /* 0x0000000810007c0c */ /* 0x000fe4000bf06270 */
[----:B------:R0:W-:Y:S11]  /*0930*/  STG.E desc[UR10][R2.64], R26 ;  /* 0x0000001a02007986 */ /* 0x0001f6000c10190a */
[----:B------:R-:W-:Y:S05]  /*0940*/  @!P0 BRA `(.L_x_63) ;  /* 0xfffffff800288947 */ /* 0x000fea000383ffff */
.L_x_58:
[----:B------:R-:W-:Y:S05]  /*0950*/  BSYNC.RECONVERGENT B0 ;  /* 0x0000000000007941 */ /* 0x000fea0003800200 */
.L_x_57:
[----:B------:R-:W1:Y:S01]  /*0960*/  LDCU UR8, c[0x0][0x3a0] ;  /* 0x00007400ff0877ac */ /* 0x000e620008000800 */
[----:B------:R-:W-:-:S04]  /*0970*/  IADD3 R17, PT, PT, R17, UR4, RZ ;  /* 0x0000000411117c10 */ /* 0x000fc8000fffe0ff */
[----:B-1----:R-:W-:-:S13]  /*0980*/  ISETP.GE.AND P0, PT, R17, UR8, PT ;  /* 0x0000000811007c0c */ /* 0x002fda000bf06270 */
[----:B------:R-:W-:Y:S05]  /*0990*/  @!P0 BRA `(.L_x_64) ;  /* 0xfffffff400f88947 */ /* 0x000fea000383ffff */
[----:B------:R-:W-:Y:S05]  /*09a0*/  EXIT ;  /* 0x000000000000794d */ /* 0x000fea0003800000 */
.L_x_56:
[----:B------:R-:W0:Y:S01]  /*09b0*/  I2F.U32.RP R6, R19 ;  /* 0x0000001300067306 */ /* 0x000e220000209000 */
[----:B------:R-:W1:Y:S01]  /*09c0*/  LDCU UR5, c[0x0][0x39c] ;  /* 0x00007380ff0577ac */ /* 0x000e620008000800 */
[----:B------:R-:W-:Y:S01]  /*09d0*/  IADD3 R0, PT, PT, R18, R19, RZ ;  /* 0x0000001312007210 */ /* 0x000fe20007ffe0ff */
[----:B------:R-:W-:Y:S01]  /*09e0*/  IMAD.MOV R7, RZ, RZ, -R19 ;  /* 0x000000ffff077224 */ /* 0x000fe200078e0a13 */
[----:B------:R-:W-:Y:S02]  /*09f0*/  MOV R2, RZ ;  /* 0x000000ff00027202 */ /* 0x000fe40000000f00 */
        /* <DEDUP_REMOVED lines=10> */
[----:B------:R-:W-:-:S04]  /*0aa0*/  IMAD.HI.U32 R3, R7, R2, RZ ;  /* 0x0000000207037227 */ /* 0x000fc800078e00ff */
[----:B------:R-:W-:-:S04]  /*0ab0*/  IMAD.MOV R5, RZ, RZ, -R3 ;  /* 0x000000ffff057224 */ /* 0x000fc800078e0a03 */
[----:B------:R-:W-:-:S05]  /*0ac0*/  IMAD R2, R19, R5, R2 ;  /* 0x0000000513027224 */ /* 0x000fca00078e0202 */
[----:B------:R-:W-:-:S13]  /*0ad0*/  ISETP.GE.U32.AND P0, PT, R2, R19, PT ;  /* 0x000000130200720c */ /* 0x000fda0003f06070 */
[----:B------:R-:W-:Y:S02]  /*0ae0*/  @P0 IADD3 R2, PT, PT, -R19, R2, RZ ;  /* 0x0000000213020210 */ /* 0x000fe40007ffe1ff */
[----:B------:R-:W-:Y:S02]  /*0af0*/  @P0 IADD3 R3, PT, PT, R3, 0x1, RZ ;  /* 0x0000000103030810 */ /* 0x000fe40007ffe0ff */
[----:B------:R-:W-:Y:S01]  /*0b00*/  ISETP.GE.U32.AND P1, PT, R2, R19, PT ;  /* 0x000000130200720c */ /* 0x000fe20003f26070 */
[----:B------:R-:W-:-:S05]  /*0b10*/  IMAD.IADD R2, R19, 0x1, R0 ;  /* 0x0000000113027824 */ /* 0x000fca00078e0200 */
[----:B------:R-:W-:-:S07]  /*0b20*/  IADD3 R16, PT, PT, R19, R2, RZ ;  /* 0x0000000213107210 */ /* 0x000fce0007ffe0ff */
[----:B------:R-:W-:Y:S02]  /*0b30*/  @P1 IADD3 R3, PT, PT, R3, 0x1, RZ ;  /* 0x0000000103031810 */ /* 0x000fe40007ffe0ff */
[----:B------:R-:W-:-:S04]  /*0b40*/  @!P2 LOP3.LUT R3, RZ, R19, RZ, 0x33, !PT ;  /* 0x00000013ff03a212 */ /* 0x000fc800078e33ff */
[----:B------:R-:W-:-:S04]  /*0b50*/  IADD3 R3, PT, PT, R4, R3, RZ ;  /* 0x0000000304037210 */ /* 0x000fc80007ffe0ff */
[----:B------:R-:W-:-:S07]  /*0b60*/  LOP3.LUT R20, R3, 0x3, RZ, 0xc0, !PT ;  /* 0x0000000303147812 */ /* 0x000fce00078ec0ff */
.L_x_70:
        /* <DEDUP_REMOVED lines=11> */
[----:B------:R-:W-:Y:S01]  /*0c20*/  ISETP.NE.AND P1, PT, R20, RZ, PT ;  /* 0x000000ff1400720c */ /* 0x000fe20003f25270 */
[----:B------:R-:W-:Y:S02]  /*0c30*/  IMAD.MOV.U32 R15, RZ, RZ, R0 ;  /* 0x000000ffff0f7224 */ /* 0x000fe400078e0000 */
[----:B0-----:R-:W-:-:S05]  /*0c40*/  IMAD.WIDE R4, R7, 0x4, R4 ;  /* 0x0000000407047825 */ /* 0x001fca00078e0204 */
[----:B------:R0:W-:Y:S05]  /*0c50*/  STG.E desc[UR10][R4.64], RZ ;  /* 0x000000ff04007986 */ /* 0x0001ea000c10190a */
[----:B------:R-:W-:Y:S05]  /*0c60*/  @!P1 BRA `(.L_x_68) ;  /* 0x0000000000289947 */ /* 0x000fea0003800000 */
[----:B------:R-:W-:Y:S01]  /*0c70*/  ISETP.NE.AND P1, PT, R20, 0x1, PT ;  /* 0x000000011400780c */ /* 0x000fe20003f25270 */
[----:B------:R-:W-:Y:S01]  /*0c80*/  IMAD.MOV.U32 R15, RZ, RZ, R2 ;  /* 0x000000ffff0f7224 */ /* 0x000fe200078e0002 */
[----:B------:R-:W-:-:S04]  /*0c90*/  SHF.L.U32 R7, R19, 0x2, RZ ;  /* 0x0000000213077819 */ /* 0x000fc800000006ff */
[----:B0-----:R-:W-:-:S04]  /*0ca0*/  IADD3 R4, P2, PT, R4, R7, RZ ;  /* 0x0000000704047210 */ /* 0x001fc80007f5e0ff */
[----:B------:R-:W-:-:S03]  /*0cb0*/  IADD3.X R5, PT, PT, RZ, R5, RZ, P2, !PT ;  /* 0x00000005ff057210 */ /* 0x000fc600017fe4ff */
[----:B------:R-:W-:Y:S02]  /*0cc0*/  @P1 IADD3 R6, P2, PT, R7, R4, RZ ;  /* 0x0000000407061210 */ /* 0x000fe40007f5e0ff */
[----:B------:R1:W-:Y:S01]  /*0cd0*/  STG.E desc[UR10][R4.64], RZ ;  /* 0x000000ff04007986 */ /* 0x0003e2000c10190a */
[----:B------:R-:W-:Y:S02]  /*0ce0*/  @P1 MOV R15, R16 ;  /* 0x00000010000f1202 */ /* 0x000fe40000000f00 */
[----:B------:R-:W-:-:S05]  /*0cf0*/  @P1 IADD3.X R7, PT, PT, RZ, R5, RZ, P2, !PT ;  /* 0x00000005ff071210 */ /* 0x000fca00017fe4ff */
[----:B------:R1:W-:Y:S03]  /*0d00*/  @P1 STG.E desc[UR10][R6.64], RZ ;  /* 0x000000ff06001986 */ /* 0x0003e6000c10190a */
.L_x_68:
[----:B------:R-:W-:Y:S05]  /*0d10*/  BSYNC.RECONVERGENT B1 ;  /* 0x0000000000017941 */ /* 0x000fea0003800200 */
.L_x_67:
[----:B------:R-:W-:Y:S05]  /*0d20*/  @!P0 BRA `(.L_x_66) ;  /* 0x0000000000448947 */ /* 0x000fea0003800000 */
[----:B01----:R-:W0:Y:S01]  /*0d30*/  LDC.64 R4, c[0x0][0x380] ;  /* 0x0000e000ff047b82 */ /* 0x003e220000000a00 */
[----:B------:R-:W-:-:S07]  /*0d40*/  SHF.L.U32 R21, R19, 0x2, RZ ;  /* 0x0000000213157819 */ /* 0x000fce00000006ff */
.L_x_69:
[----:B------:R-:W-:Y:S01]  /*0d50*/  IMAD R7, R17, R14, R15 ;  /* 0x0000000e11077224 */ /* 0x000fe200078e020f */
[----:B------:R-:W-:-:S03]  /*0d60*/  IADD3 R15, PT, PT, R21, R15, RZ ;  /* 0x0000000f150f7210 */ /* 0x000fc60007ffe0ff */
[----:B0-----:R-:W-:-:S03]  /*0d70*/  IMAD.WIDE R6, R7, 0x4, R4 ;  /* 0x0000000407067825 */ /* 0x001fc600078e0204 */
[C---:B------:R-:W-:Y:S02]  /*0d80*/  IADD3 R8, P0, PT, R21.reuse, R6, RZ ;  /* 0x0000000615087210 */ /* 0x040fe40007f1e0ff */
[----:B------:R2:W-:Y:S02]  /*0d90*/  STG.E desc[UR10][R6.64], RZ ;  /* 0x000000ff06007986 */ /* 0x0005e4000c10190a */
[----:B------:R-:W-:Y:S02]  /*0da0*/  IADD3.X R9, PT, PT, RZ, R7, RZ, P0, !PT ;  /* 0x00000007ff097210 */ /* 0x000fe400007fe4ff */
[----:B------:R-:W-:-:S03]  /*0db0*/  IADD3 R10, P0, PT, R21, R8, RZ ;  /* 0x00000008150a7210 */ /* 0x000fc60007f1e0ff */
[----:B------:R2:W-:Y:S02]  /*0dc0*/  STG.E desc[UR10][R8.64], RZ ;  /* 0x000000ff08007986 */ /* 0x0005e4000c10190a */
[----:B------:R-:W-:Y:S01]  /*0dd0*/  IMAD.X R11, RZ, RZ, R9, P0 ;  /* 0x000000ffff0b7224 */ /* 0x000fe200000e0609 */
[----:B------:R-:W-:-:S04]  /*0de0*/  IADD3 R12, P0, PT, R21, R10, RZ ;  /* 0x0000000a150c7210 */ /* 0x000fc80007f1e0ff */
[----:B------:R-:W-:Y:S01]  /*0df0*/  IADD3.X R13, PT, PT, RZ, R11, RZ, P0, !PT ;  /* 0x0000000bff0d7210 */ /* 0x000fe200007fe4ff */
[----:B------:R2:W-:Y:S01]  /*0e00*/  STG.E desc[UR10][R10.64], RZ ;  /* 0x000000ff0a007986 */ /* 0x0005e2000c10190a */
[----:B------:R-:W-:-:S03]  /*0e10*/  ISETP.GE.AND P0, PT, R15, R14, PT ;  /* 0x0000000e0f00720c */ /* 0x000fc60003f06270 */
[----:B------:R2:W-:Y:S10]  /*0e20*/  STG.E desc[UR10][R12.64], RZ ;  /* 0x000000ff0c007986 */ /* 0x0005f4000c10190a */
[----:B--2---:R-:W-:Y:S05]  /*0e30*/  @!P0 BRA `(.L_x_69) ;  /* 0xfffffffc00c48947 */ /* 0x004fea000383ffff */
.L_x_66:
[----:B------:R-:W-:Y:S05]  /*0e40*/  BSYNC.RECONVERGENT B0 ;  /* 0x0000000000007941 */ /* 0x000fea0003800200 */
.L_x_65:
[----:B------:R-:W2:Y:S01]  /*0e50*/  LDCU UR5, c[0x0][0x3a0] ;  /* 0x00007400ff0577ac */ /* 0x000ea20008000800 */
[----:B------:R-:W-:-:S04]  /*0e60*/  IADD3 R17, PT, PT, R17, UR4, RZ ;  /* 0x0000000411117c10 */ /* 0x000fc8000fffe0ff */
[----:B--2---:R-:W-:-:S13]  /*0e70*/  ISETP.GE.AND P0, PT, R17, UR5, PT ;  /* 0x0000000511007c0c */ /* 0x004fda000bf06270 */
[----:B------:R-:W-:Y:S05]  /*0e80*/  @!P0 BRA `(.L_x_70) ;  /* 0xfffffffc00388947 */ /* 0x000fea000383ffff */
[----:B------:R-:W-:Y:S05]  /*0e90*/  EXIT ;  /* 0x000000000000794d */ /* 0x000fea0003800000 */
.L_x_71:
        /* <DEDUP_REMOVED lines=14> */
.L_x_107:


//--------------------- .text._Z20init_weights_uniformPfmm --------------------------
	.section	.text._Z20init_weights_uniformPfmm,"ax",@progbits
	.align	128
        .global         _Z20init_weights_uniformPfmm
        .type           _Z20init_weights_uniformPfmm,@function
        .size           _Z20init_weights_uniformPfmm,(.L_x_108 - _Z20init_weights_uniformPfmm)
        .other          _Z20init_weights_uniformPfmm,@"STO_CUDA_ENTRY STV_DEFAULT"
_Z20init_weights_uniformPfmm:
.text._Z20init_weights_uniformPfmm:
[----:B------:R-:W-:Y:S01]  /*0000*/  LDC R1, c[0x0][0x37c] ;  /* 0x0000df00ff017b82 */ /* 0x000fe20000000800 */
[----:B------:R-:W0:Y:S07]  /*0010*/  S2R R3, SR_TID.X ;  /* 0x0000000000037919 */ /* 0x000e2e0000002100 */
[----:B------:R-:W0:Y:S01]  /*0020*/  S2UR UR4, SR_CTAID.X ;  /* 0x00000000000479c3 */ /* 0x000e220000002500 */
[----:B------:R-:W1:Y:S07]  /*0030*/  LDCU.64 UR6, c[0x0][0x388] ;  /* 0x00007100ff0677ac */ /* 0x000e6e0008000a00 */
[----:B------:R-:W0:Y:S01]  /*0040*/  LDC R0, c[0x0][0x360] ;  /* 0x0000d800ff007b82 */ /* 0x000e220000000800 */
[----:B------:R-:W2:Y:S01]  /*0050*/  LDCU UR5, c[0x0][0x370] ;  /* 0x00006e00ff0577ac */ /* 0x000ea20008000800 */
[----:B0-----:R-:W-:-:S02]  /*0060*/  IMAD R3, R0, UR4, R3 ;  /* 0x0000000400037c24 */ /* 0x001fc4000f8e0203 */
[----:B--2---:R-:W-:-:S03]  /*0070*/  IMAD R0, R0, UR5, RZ ;  /* 0x0000000500007c24 */ /* 0x004fc6000f8e02ff */
[----:B-1----:R-:W-:-:S04]  /*0080*/  ISETP.GE.U32.AND P0, PT, R3, UR6, PT ;  /* 0x0000000603007c0c */ /* 0x002fc8000bf06070 */
[----:B------:R-:W-:-:S13]  /*0090*/  ISETP.GE.U32.AND.EX P0, PT, RZ, UR7, PT, P0 ;  /* 0x00000007ff007c0c */ /* 0x000fda000bf06100 */
[----:B------:R-:W-:Y:S05]  /*00a0*/  @P0 EXIT ;  /* 0x000000000000094d */ /* 0x000fea0003800000 */
[----:B------:R-:W0:Y:S01]  /*00b0*/  LDCU.64 UR8, c[0x0][0x390] ;  /* 0x00007200ff0877ac */ /* 0x000e220008000a00 */
[----:B------:R-:W-:Y:S01]  /*00c0*/  IMAD.MOV.U32 R2, RZ, RZ, RZ ;  /* 0x000000ffff027224 */ /* 0x000fe200078e00ff */
[----:B------:R-:W1:Y:S01]  /*00d0*/  LDCU.64 UR4, c[0x0][0x358] ;  /* 0x00006b00ff0477ac */ /* 0x000e620008000a00 */
[----:B0-----:R-:W-:-:S04]  /*00e0*/  IADD3 R4, P0, PT, R3, UR8, RZ ;  /* 0x0000000803047c10 */ /* 0x001fc8000ff1e0ff */
[----:B------:R-:W-:Y:S01]  /*00f0*/  IADD3.X R5, PT, PT, R2, UR9, RZ, P0, !PT ;  /* 0x0000000902057c10 */ /* 0x000fe200087fe4ff */
[----:B------:R-:W0:Y:S01]  /*0100*/  LDCU.64 UR8, c[0x0][0x380] ;  /* 0x00007000ff0877ac */ /* 0x000e220008000a00 */
[----:B------:R-:W-:Y:S02]  /*0110*/  LOP3.LUT R4, R4, 0xaad26b49, RZ, 0x3c, !PT ;  /* 0xaad26b4904047812 */ /* 0x000fe400078e3cff */
[----:B------:R-:W-:-:S03]  /*0120*/  LOP3.LUT R5, R5, 0xf7dcefdd, RZ, 0x3c, !PT ;  /* 0xf7dcefdd05057812 */ /* 0x000fc600078e3cff */
[----:B------:R-:W-:Y:S02]  /*0130*/  IMAD R4, R4, 0x4182bed5, RZ ;  /* 0x4182bed504047824 */ /* 0x000fe400078e02ff */
[----:B------:R-:W-:Y:S02]  /*0140*/  IMAD R5, R5, -0x658354e5, RZ ;  /* 0x9a7cab1b05057824 */ /* 0x000fe400078e02ff */
[C---:B------:R-:W-:Y:S01]  /*0150*/  VIADD R6, R4.reuse, 0x583f19 ;  /* 0x00583f1904067836 */ /* 0x040fe20000000000 */
[C---:B------:R-:W-:Y:S01]  /*0160*/  LOP3.LUT R9, R4.reuse, 0x159a55e5, RZ, 0x3c, !PT ;  /* 0x159a55e504097812 */ /* 0x040fe200078e3cff */
[C---:B------:R-:W-:Y:S01]  /*0170*/  VIADD R10, R4.reuse, 0x75bcd15 ;  /* 0x075bcd15040a7836 */ /* 0x040fe20000000000 */
[----:B------:R-:W-:Y:S01]  /*0180*/  IADD3 R11, PT, PT, R4, 0x64f0c9, R5 ;  /* 0x0064f0c9040b7810 */ /* 0x000fe20007ffe005 */
[C---:B------:R-:W-:Y:S01]  /*0190*/  VIADD R8, R5.reuse, 0x1f123bb5 ;  /* 0x1f123bb505087836 */ /* 0x040fe20000000000 */
[----:B-1----:R-:W-:-:S07]  /*01a0*/  LOP3.LUT R7, R5, 0x5491333, RZ, 0x3c, !PT ;  /* 0x0549133305077812 */ /* 0x002fce00078e3cff */
.L_x_72:
[----:B------:R-:W-:Y:S01]  /*01b0*/  SHF.R.U32.HI R5, RZ, 0x2, R10 ;  /* 0x00000002ff057819 */ /* 0x000fe2000001160a */
[----:B------:R-:W-:Y:S02]  /*01c0*/  IMAD.SHL.U32 R13, R6, 0x10, RZ ;  /* 0x00000010060d7824 */ /* 0x000fe400078e00ff */
[----:B------:R-:W-:Y:S01]  /*01d0*/  VIADD R11, R11, 0x587c5 ;  /* 0x000587c50b0b7836 */ /* 0x000fe20000000000 */
[----:B------:R-:W-:Y:S01]  /*01e0*/  LOP3.LUT R5, R5, R10, RZ, 0x3c, !PT ;  /* 0x0000000a05057212 */ /* 0x000fe200078e3cff */
[----:B------:R-:W-:-:S03]  /*01f0*/  IMAD.MOV.U32 R10, RZ, RZ, 0x2f800000 ;  /* 0x2f800000ff0a7424 */ /* 0x000fc600078e00ff */
[----:B------:R-:W-:-:S04]  /*0200*/  SHF.L.U32 R4, R5, 0x1, RZ ;  /* 0x0000000105047819 */ /* 0x000fc800000006ff */
[----:B------:R-:W-:Y:S01]  /*0210*/  LOP3.LUT R4, R6, R13, R4, 0x96, !PT ;  /* 0x0000000d06047212 */ /* 0x000fe200078e9604 */
[----:B------:R-:W-:-:S03]  /*0220*/  HFMA2 R13, -RZ, RZ, 2, 0 ;  /* 0x40000000ff0d7431 */ /* 0x000fc600000001ff */
[----:B------:R-:W-:-:S05]  /*0230*/  LOP3.LUT R12, R4, R5, RZ, 0x3c, !PT ;  /* 0x00000005040c7212 */ /* 0x000fca00078e3cff */
[----:B------:R-:W-:-:S05]  /*0240*/  IMAD.IADD R4, R12, 0x1, R11 ;  /* 0x000000010c047824 */ /* 0x000fca00078e020b */
[----:B------:R-:W-:Y:S02]  /*0250*/  I2FP.F32.U32 R5, R4 ;  /* 0x0000000400057245 */ /* 0x000fe40000201000 */
[----:B0-----:R-:W-:-:S03]  /*0260*/  LEA R4, P0, R3, UR8, 0x2 ;  /* 0x0000000803047c11 */ /* 0x001fc6000f8010ff */
[----:B------:R-:W-:Y:S01]  /*0270*/  FFMA R10, R5, R10, 1.1641532182693481445e-10 ;  /* 0x2f000000050a7423 */ /* 0x000fe2000000000a */
[----:B------:R-:W-:Y:S02]  /*0280*/  LEA.HI.X R5, R3, UR9, R2, 0x2, P0 ;  /* 0x0000000903057c11 */ /* 0x000fe400080f1402 */
[----:B------:R-:W-:Y:S01]  /*0290*/  IADD3 R3, P0, PT, R0, R3, RZ ;  /* 0x0000000300037210 */ /* 0x000fe20007f1e0ff */
[----:B------:R-:W-:Y:S01]  /*02a0*/  FFMA R13, R10, R13, -1 ;  /* 0xbf8000000a0d7423 */ /* 0x000fe2000000000d */
[----:B------:R-:W-:Y:S02]  /*02b0*/  IMAD.MOV.U32 R10, RZ, RZ, R9 ;  /* 0x000000ffff0a7224 */ /* 0x000fe400078e0009 */
[----:B------:R-:W-:Y:S01]  /*02c0*/  IMAD.MOV.U32 R9, RZ, RZ, R8 ;  /* 0x000000ffff097224 */ /* 0x000fe200078e0008 */
[----:B------:R-:W-:Y:S01]  /*02d0*/  MOV R8, R7 ;  /* 0x0000000700087202 */ /* 0x000fe20000000f00 */
[----:B------:R1:W-:Y:S01]  /*02e0*/  STG.E desc[UR4][R4.64], R13 ;  /* 0x0000000d04007986 */ /* 0x0003e2000c101904 */
[----:B------:R-:W-:Y:S01]  /*02f0*/  IMAD.X R2, RZ, RZ, R2, P0 ;  /* 0x000000ffff027224 */ /* 0x000fe200000e0602 */
[----:B------:R-:W-:Y:S01]  /*0300*/  ISETP.GE.U32.AND P0, PT, R3, UR6, PT ;  /* 0x0000000603007c0c */ /* 0x000fe2000bf06070 */
[----:B------:R-:W-:-:S02]  /*0310*/  IMAD.MOV.U32 R7, RZ, RZ, R6 ;  /* 0x000000ffff077224 */ /* 0x000fc400078e0006 */
[----:B------:R-:W-:Y:S01]  /*0320*/  IMAD.MOV.U32 R6, RZ, RZ, R12 ;  /* 0x000000ffff067224 */ /* 0x000fe200078e000c */
[----:B------:R-:W-:-:S13]  /*0330*/  ISETP.GE.U32.AND.EX P0, PT, R2, UR7, PT, P0 ;  /* 0x0000000702007c0c */ /* 0x000fda000bf06100 */
[----:B-1----:R-:W-:Y:S05]  /*0340*/  @!P0 BRA `(.L_x_72) ;  /* 0xfffffffc00988947 */ /* 0x002fea000383ffff */
[----:B------:R-:W-:Y:S05]  /*0350*/  EXIT ;  /* 0x000000000000794d */ /* 0x000fea0003800000 */
.L_x_73:
        /* <DEDUP_REMOVED lines=10> */
.L_x_108:


//--------------------- .text._Z21convert_and_normalizePKhPfi --------------------------
	.section	.text._Z21convert_and_normalizePKhPfi,"ax",@progbits
	.align	128
        .global         _Z21convert_and_normalizePKhPfi
        .type           _Z21convert_and_normalizePKhPfi,@function
        .size           _Z21convert_and_normalizePKhPfi,(.L_x_101 - _Z21convert_and_normalizePKhPfi)
        .other          _Z21convert_and_normalizePKhPfi,@"STO_CUDA_ENTRY STV_DEFAULT"
_Z21convert_and_normalizePKhPfi:
.text._Z21convert_and_normalizePKhPfi:
        /* <DEDUP_REMOVED lines=12> */
[----:B------:R-:W-:Y:S01]  /*00c0*/  ISETP.NE.U32.AND P2, PT, R4, RZ, PT ;  /* 0x000000ff0400720c */ /* 0x000fe20003f45070 */
[----:B------:R-:W-:Y:S01]  /*00d0*/  IMAD.MOV R11, RZ, RZ, -R4 ;  /* 0x000000ffff0b7224 */ /* 0x000fe200078e0a04 */
[----:B------:R-:W1:Y:S01]  /*00e0*/  LDCU.64 UR4, c[0x0][0x358] ;  /* 0x00006b00ff0477ac */ /* 0x000e620008000a00 */
[----:B------:R-:W-:Y:S01]  /*00f0*/  BSSY.RECONVERGENT B0, `(.L_x_74) ;  /* 0x0000034000007945 */ /* 0x000fe20003800200 */
[C---:B------:R-:W-:Y:S02]  /*0100*/  ISETP.GE.AND P0, PT, R0.reuse, UR6, PT ;  /* 0x0000000600007c0c */ /* 0x040fe4000bf06270 */
[----:B------:R-:W-:Y:S01]  /*0110*/  VIMNMX R7, PT, PT, R0, UR6, !PT ;  /* 0x0000000600077c48 */ /* 0x000fe2000ffe0100 */
[----:B------:R-:W2:Y:S01]  /*0120*/  LDCU.64 UR6, c[0x0][0x380] ;  /* 0x00007000ff0677ac */ /* 0x000ea20008000a00 */
[----:B------:R-:W-:-:S04]  /*0130*/  SEL R9, RZ, 0x1, P0 ;  /* 0x00000001ff097807 */ /* 0x000fc80000000000 */
[----:B------:R-:W-:Y:S01]  /*0140*/  IADD3 R7, PT, PT, R7, -R0, -R9 ;  /* 0x8000000007077210 */ /* 0x000fe20007ffe809 */
[----:B0-----:R-:W0:Y:S02]  /*0150*/  MUFU.RCP R6, R6 ;  /* 0x0000000600067308 */ /* 0x001e240000001000 */
[----:B0-----:R-:W-:-:S06]  /*0160*/  VIADD R2, R6, 0xffffffe ;  /* 0x0ffffffe06027836 */ /* 0x001fcc0000000000 */
[----:B------:R0:W3:Y:S02]  /*0170*/  F2I.FTZ.U32.TRUNC.NTZ R3, R2 ;  /* 0x0000000200037305 */ /* 0x0000e4000021f000 */
[----:B0-----:R-:W-:Y:S02]  /*0180*/  IMAD.MOV.U32 R2, RZ, RZ, RZ ;  /* 0x000000ffff027224 */ /* 0x001fe400078e00ff */
[----:B---3--:R-:W-:-:S04]  /*0190*/  IMAD R11, R11, R3, RZ ;  /* 0x000000030b0b7224 */ /* 0x008fc800078e02ff */
[----:B------:R-:W-:-:S06]  /*01a0*/  IMAD.HI.U32 R6, R3, R11, R2 ;  /* 0x0000000b03067227 */ /* 0x000fcc00078e0002 */
[----:B------:R-:W-:-:S05]  /*01b0*/  IMAD.HI.U32 R6, R6, R7, RZ ;  /* 0x0000000706067227 */ /* 0x000fca00078e00ff */
[----:B------:R-:W-:-:S05]  /*01c0*/  IADD3 R0, PT, PT, -R6, RZ, RZ ;  /* 0x000000ff06007210 */ /* 0x000fca0007ffe1ff */
[----:B------:R-:W-:-:S05]  /*01d0*/  IMAD R7, R4, R0, R7 ;  /* 0x0000000004077224 */ /* 0x000fca00078e0207 */
[----:B------:R-:W-:-:S13]  /*01e0*/  ISETP.GE.U32.AND P0, PT, R7, R4, PT ;  /* 0x000000040700720c */ /* 0x000fda0003f06070 */
[----:B------:R-:W-:Y:S02]  /*01f0*/  @P0 IMAD.IADD R7, R7, 0x1, -R4 ;  /* 0x0000000107070824 */ /* 0x000fe400078e0a04 */
[----:B------:R-:W-:-:S03]  /*0200*/  @P0 VIADD R6, R6, 0x1 ;  /* 0x0000000106060836 */ /* 0x000fc60000000000 */
[----:B------:R-:W-:-:S13]  /*0210*/  ISETP.GE.U32.AND P1, PT, R7, R4, PT ;  /* 0x000000040700720c */ /* 0x000fda0003f26070 */
[----:B------:R-:W-:Y:S01]  /*0220*/  @P1 VIADD R6, R6, 0x1 ;  /* 0x0000000106061836 */ /* 0x000fe20000000000 */
[----:B------:R-:W-:-:S05]  /*0230*/  @!P2 LOP3.LUT R6, RZ, R4, RZ, 0x33, !PT ;  /* 0x00000004ff06a212 */ /* 0x000fca00078e33ff */
[----:B------:R-:W-:Y:S02]  /*0240*/  IMAD.IADD R9, R9, 0x1, R6 ;  /* 0x0000000109097824 */ /* 0x000fe400078e0206 */
[----:B------:R-:W-:-:S03]  /*0250*/  HFMA2 R6, -RZ, RZ, 3.748046875, 0 ;  /* 0x437f0000ff067431 */ /* 0x000fc600000001ff */
[----:B------:R-:W-:-:S04]  /*0260*/  LOP3.LUT R0, R9, 0x3, RZ, 0xc0, !PT ;  /* 0x0000000309007812 */ /* 0x000fc800078ec0ff */
[----:B------:R-:W-:-:S13]  /*0270*/  ISETP.NE.AND P0, PT, R0, 0x3, PT ;  /* 0x000000030000780c */ /* 0x000fda0003f05270 */
[----:B-12---:R-:W-:Y:S05]  /*0280*/  @!P0 BRA `(.L_x_75) ;  /* 0x0000000000688947 */ /* 0x006fea0003800000 */
[----:B------:R-:W0:Y:S01]  /*0290*/  LDC.64 R14, c[0x0][0x388] ;  /* 0x0000e200ff0e7b82 */ /* 0x000e220000000a00 */
[----:B------:R-:W-:-:S05]  /*02a0*/  VIADD R0, R9, 0x1 ;  /* 0x0000000109007836 */ /* 0x000fca0000000000 */
[----:B------:R-:W-:-:S05]  /*02b0*/  LOP3.LUT R0, R0, 0x3, RZ, 0xc0, !PT ;  /* 0x0000000300007812 */ /* 0x000fca00078ec0ff */
[----:B------:R-:W-:-:S07]  /*02c0*/  IMAD.MOV R12, RZ, RZ, -R0 ;  /* 0x000000ffff0c7224 */ /* 0x000fce00078e0a00 */
.L_x_78:
[----:B-1----:R-:W-:-:S04]  /*02d0*/  IADD3 R10, P0, PT, R5, UR6, RZ ;  /* 0x00000006050a7c10 */ /* 0x002fc8000ff1e0ff */
[----:B------:R-:W-:-:S05]  /*02e0*/  LEA.HI.X.SX32 R11, R5, UR7, 0x1, P0 ;  /* 0x00000007050b7c11 */ /* 0x000fca00080f0eff */
[----:B------:R0:W2:Y:S01]  /*02f0*/  LDG.E.U8 R3, desc[UR4][R10.64] ;  /* 0x000000040a037981 */ /* 0x0000a2000c1e1100 */
[----:B------:R-:W-:Y:S01]  /*0300*/  IMAD.MOV.U32 R7, RZ, RZ, 0x3b808081 ;  /* 0x3b808081ff077424 */ /* 0x000fe200078e00ff */
[----:B------:R-:W-:Y:S01]  /*0310*/  BSSY.RECONVERGENT B1, `(.L_x_76) ;  /* 0x000000e000017945 */ /* 0x000fe20003800200 */
[----:B------:R-:W-:Y:S02]  /*0320*/  VIADD R12, R12, 0x1 ;  /* 0x000000010c0c7836 */ /* 0x000fe40000000000 */
[----:B------:R-:W-:-:S03]  /*0330*/  FFMA R0, R7, -R6, 1 ;  /* 0x3f80000007007423 */ /* 0x000fc60000000806 */
[----:B------:R-:W-:Y:S01]  /*0340*/  ISETP.NE.AND P2, PT, R12, RZ, PT ;  /* 0x000000ff0c00720c */ /* 0x000fe20003f45270 */
[----:B------:R-:W-:Y:S01]  /*0350*/  FFMA R0, R0, R7, 0.0039215688593685626984 ;  /* 0x3b80808100007423 */ /* 0x000fe20000000007 */
[----:B0-----:R-:W-:Y:S01]  /*0360*/  IMAD.WIDE R10, R5, 0x4, R14 ;  /* 0x00000004050a7825 */ /* 0x001fe200078e020e */
[----:B--2---:R-:W-:-:S04]  /*0370*/  I2FP.F32.U32 R3, R3 ;  /* 0x0000000300037245 */ /* 0x004fc80000201000 */
[----:B------:R-:W0:Y:S01]  /*0380*/  FCHK P0, R3, 255 ;  /* 0x437f000003007902 */ /* 0x000e220000000000 */
[----:B------:R-:W-:-:S04]  /*0390*/  FFMA R2, R3, R0, RZ ;  /* 0x0000000003027223 */ /* 0x000fc800000000ff */
[----:B------:R-:W-:-:S04]  /*03a0*/  FFMA R7, R2, -255, R3 ;  /* 0xc37f000002077823 */ /* 0x000fc80000000003 */
[----:B------:R-:W-:Y:S01]  /*03b0*/  FFMA R7, R0, R7, R2 ;  /* 0x0000000700077223 */ /* 0x000fe20000000002 */
[----:B0-----:R-:W-:Y:S06]  /*03c0*/  @!P0 BRA `(.L_x_77) ;  /* 0x0000000000088947 */ /* 0x001fec0003800000 */
[----:B------:R-:W-:-:S07]  /*03d0*/  MOV R2, 0x3f0 ;  /* 0x000003f000027802 */ /* 0x000fce0000000f00 */
[----:B------:R-:W-:Y:S05]  /*03e0*/  CALL.REL.NOINC `($__internal_1_$__cuda_sm3x_div_rn_noftz_f32_slowpath) ;  /* 0x0000000400747944 */ /* 0x000fea0003c00000 */
.L_x_77:
[----:B------:R-:W-:Y:S05]  /*03f0*/  BSYNC.RECONVERGENT B1 ;  /* 0x0000000000017941 */ /* 0x000fea0003800200 */
.L_x_76:
[----:B------:R1:W-:Y:S01]  /*0400*/  STG.E desc[UR4][R10.64], R7 ;  /* 0x000000070a007986 */ /* 0x0003e2000c101904 */
[----:B------:R-:W-:Y:S01]  /*0410*/  IADD3 R5, PT, PT, R4, R5, RZ ;  /* 0x0000000504057210 */ /* 0x000fe20007ffe0ff */
[----:B------:R-:W-:Y:S06]  /*0420*/  @P2 BRA `(.L_x_78) ;  /* 0xfffffffc00a82947 */ /* 0x000fec000383ffff */
.L_x_75:
[----:B------:R-:W-:Y:S05]  /*0430*/  BSYNC.RECONVERGENT B0 ;  /* 0x0000000000007941 */ /* 0x000fea0003800200 */
.L_x_74:
[----:B------:R-:W-:-:S13]  /*0440*/  ISETP.GE.U32.AND P0, PT, R9, 0x3, PT ;  /* 0x000000030900780c */ /* 0x000fda0003f06070 */
[----:B------:R-:W-:Y:S05]  /*0450*/  @!P0 EXIT ;  /* 0x000000000000894d */ /* 0x000fea0003800000 */
[----:B-1----:R-:W0:Y:S01]  /*0460*/  LDC.64 R10, c[0x0][0x388] ;  /* 0x0000e200ff0a7b82 */ /* 0x002e220000000a00 */
[----:B------:R-:W-:Y:S01]  /*0470*/  SHF.R.S32.HI R9, RZ, 0x1f, R4 ;  /* 0x0000001fff097819 */ /* 0x000fe20000011404 */
[----:B------:R-:W1:Y:S01]  /*0480*/  LDCU UR8, c[0x0][0x390] ;  /* 0x00007200ff0877ac */ /* 0x000e620008000800 */
[----:B------:R-:W2:Y:S05]  /*0490*/  LDCU.64 UR6, c[0x0][0x380] ;  /* 0x00007000ff0677ac */ /* 0x000eaa0008000a00 */
.L_x_87:
[----:B--2---:R-:W-:-:S04]  /*04a0*/  IADD3 R14, P0, PT, R5, UR6, RZ ;  /* 0x00000006050e7c10 */ /* 0x004fc8000ff1e0ff */
[----:B------:R-:W-:-:S05]  /*04b0*/  LEA.HI.X.SX32 R15, R5, UR7, 0x1, P0 ;  /* 0x00000007050f7c11 */ /* 0x000fca00080f0eff */
[----:B------:R-:W2:Y:S01]  /*04c0*/  LDG.E.U8 R0, desc[UR4][R14.64] ;  /* 0x000000040e007981 */ /* 0x000ea2000c1e1100 */
[----:B------:R-:W-:Y:S01]  /*04d0*/  IMAD.MOV.U32 R3, RZ, RZ, 0x3b808081 ;  /* 0x3b808081ff037424 */ /* 0x000fe200078e00ff */
[----:B------:R-:W-:Y:S03]  /*04e0*/  BSSY.RECONVERGENT B0, `(.L_x_79) ;  /* 0x000000d000007945 */ /* 0x000fe60003800200 */
[----:B------:R-:W-:Y:S01]  /*04f0*/  FFMA R2, R3, -R6, 1 ;  /* 0x3f80000003027423 */ /* 0x000fe20000000806 */
[----:B--2---:R-:W-:-:S03]  /*0500*/  I2FP.F32.U32 R8, R0 ;  /* 0x0000000000087245 */ /* 0x004fc60000201000 */
[----:B------:R-:W-:Y:S01]  /*0510*/  FFMA R0, R2, R3, 0.0039215688593685626984 ;  /* 0x3b80808102007423 */ /* 0x000fe20000000003 */
[----:B------:R-:W2:Y:S03]  /*0520*/  FCHK P0, R8, 255 ;  /* 0x437f000008007902 */ /* 0x000ea60000000000 */
[----:B------:R-:W-:-:S04]  /*0530*/  FFMA R3, R0, R8, RZ ;  /* 0x0000000800037223 */ /* 0x000fc800000000ff */
[----:B------:R-:W-:-:S04]  /*0540*/  FFMA R2, R3, -255, R8 ;  /* 0xc37f000003027823 */ /* 0x000fc80000000008 */
[----:B------:R-:W-:Y:S01]  /*0550*/  FFMA R3, R0, R2, R3 ;  /* 0x0000000200037223 */ /* 0x000fe20000000003 */
[----:B--2---:R-:W-:Y:S06]  /*0560*/  @!P0 BRA `(.L_x_80) ;  /* 0x0000000000108947 */ /* 0x004fec0003800000 */
[----:B------:R-:W-:Y:S01]  /*0570*/  IMAD.MOV.U32 R3, RZ, RZ, R8 ;  /* 0x000000ffff037224 */ /* 0x000fe200078e0008 */
[----:B------:R-:W-:-:S07]  /*0580*/  MOV R2, 0x5a0 ;  /* 0x000005a000027802 */ /* 0x000fce0000000f00 */
[----:B01----:R-:W-:Y:S05]  /*0590*/  CALL.REL.NOINC `($__internal_1_$__cuda_sm3x_div_rn_noftz_f32_slowpath) ;  /* 0x0000000400087944 */ /* 0x003fea0003c00000 */
[----:B------:R-:W-:-:S07]  /*05a0*/  IMAD.MOV.U32 R3, RZ, RZ, R7 ;  /* 0x000000ffff037224 */ /* 0x000fce00078e0007 */
.L_x_80:
[----:B-1----:R-:W-:Y:S05]  /*05b0*/  BSYNC.RECONVERGENT B0 ;  /* 0x0000000000007941 */ /* 0x002fea0003800200 */
.L_x_79:
[----:B------:R-:W-:Y:S01]  /*05c0*/  IADD3 R14, P0, PT, R4, R14, RZ ;  /* 0x0000000e040e7210 */ /* 0x000fe20007f1e0ff */
[----:B0-----:R-:W-:-:S04]  /*05d0*/  IMAD.WIDE R12, R5, 0x4, R10 ;  /* 0x00000004050c7825 */ /* 0x001fc800078e020a */
[----:B------:R-:W-:Y:S01]  /*05e0*/  IMAD.X R15, R9, 0x1, R15, P0 ;  /* 0x00000001090f7824 */ /* 0x000fe200000e060f */
[----:B------:R0:W-:Y:S04]  /*05f0*/  STG.E desc[UR4][R12.64], R3 ;  /* 0x000000030c007986 */ /* 0x0001e8000c101904 */
[----:B------:R-:W2:Y:S01]  /*0600*/  LDG.E.U8 R0, desc[UR4][R14.64] ;  /* 0x000000040e007981 */ /* 0x000ea2000c1e1100 */
[----:B------:R-:W-:Y:S01]  /*0610*/  MOV R7, 0x3b808081 ;  /* 0x3b80808100077802 */ /* 0x000fe20000000f00 */
[----:B------:R-:W-:Y:S04]  /*0620*/  BSSY.RECONVERGENT B0, `(.L_x_81) ;  /* 0x000000c000007945 */ /* 0x000fe80003800200 */
[----:B------:R-:W-:Y:S01]  /*0630*/  FFMA R2, R7, -R6, 1 ;  /* 0x3f80000007027423 */ /* 0x000fe20000000806 */
[----:B--2---:R-:W-:-:S03]  /*0640*/  I2FP.F32.U32 R8, R0 ;  /* 0x0000000000087245 */ /* 0x004fc60000201000 */
[----:B------:R-:W-:Y:S01]  /*0650*/  FFMA R0, R2, R7, 0.0039215688593685626984 ;  /* 0x3b80808102007423 */ /* 0x000fe20000000007 */
[----:B------:R-:W1:Y:S03]  /*0660*/  FCHK P0, R8, 255 ;  /* 0x437f000008007902 */ /* 0x000e660000000000 */
[----:B------:R-:W-:-:S04]  /*0670*/  FFMA R7, R0, R8, RZ ;  /* 0x0000000800077223 */ /* 0x000fc800000000ff */
[----:B------:R-:W-:-:S04]  /*0680*/  FFMA R2, R7, -255, R8 ;  /* 0xc37f000007027823 */ /* 0x000fc80000000008 */
[----:B------:R-:W-:Y:S01]  /*0690*/  FFMA R7, R0, R2, R7 ;  /* 0x0000000200077223 */ /* 0x000fe20000000007 */
[----:B01----:R-:W-:Y:S06]  /*06a0*/  @!P0 BRA `(.L_x_82) ;  /* 0x00000000000c8947 */ /* 0x003fec0003800000 */
[----:B------:R-:W-:Y:S01]  /*06b0*/  IMAD.MOV.U32 R3, RZ, RZ, R8 ;  /* 0x000000ffff037224 */ /* 0x000fe200078e0008 */
[----:B------:R-:W-:-:S07]  /*06c0*/  MOV R2, 0x6e0 ;  /* 0x000006e000027802 */ /* 0x000fce0000000f00 */
[----:B------:R-:W-:Y:S05]  /*06d0*/  CALL.REL.NOINC `($__internal_1_$__cuda_sm3x_div_rn_noftz_f32_slowpath) ;  /* 0x0000000000b87944 */ /* 0x000fea0003c00000 */
.L_x_82:
[----:B------:R-:W-:Y:S05]  /*06e0*/  BSYNC.RECONVERGENT B0 ;  /* 0x0000000000007941 */ /* 0x000fea0003800200 */
.L_x_81:
[C---:B------:R-:W-:Y:S01]  /*06f0*/  IADD3 R14, P0, PT, R4.reuse, R14, RZ ;  /* 0x0000000e040e7210 */ /* 0x040fe20007f1e0ff */
[----:B------:R-:W-:-:S04]  /*0700*/  IMAD.WIDE R12, R4, 0x4, R12 ;  /* 0x00000004040c7825 */ /* 0x000fc800078e020c */
[----:B------:R-:W-:Y:S01]  /*0710*/  IMAD.X R15, R9, 0x1, R15, P0 ;  /* 0x00000001090f7824 */ /* 0x000fe200000e060f */
[----:B------:R0:W-:Y:S04]  /*0720*/  STG.E desc[UR4][R12.64], R7 ;  /* 0x000000070c007986 */ /* 0x0001e8000c101904 */
[----:B------:R-:W2:Y:S01]  /*0730*/  LDG.E.U8 R0, desc[UR4][R14.64] ;  /* 0x000000040e007981 */ /* 0x000ea2000c1e1100 */
[----:B------:R-:W-:Y:S01]  /*0740*/  IMAD.MOV.U32 R3, RZ, RZ, 0x3b808081 ;  /* 0x3b808081ff037424 */ /* 0x000fe200078e00ff */
[----:B------:R-:W-:Y:S03]  /*0750*/  BSSY.RECONVERGENT B0, `(.L_x_83) ;  /* 0x000000d000007945 */ /* 0x000fe60003800200 */
        /* <DEDUP_REMOVED lines=11> */
[----:B------:R-:W-:-:S07]  /*0810*/  MOV R17, R7 ;  /* 0x0000000700117202 */ /* 0x000fce0000000f00 */
.L_x_84:
[----:B------:R-:W-:Y:S05]  /*0820*/  BSYNC.RECONVERGENT B0 ;  /* 0x0000000000007941 */ /* 0x000fea0003800200 */
.L_x_83:
[C---:B------:R-:W-:Y:S01]  /*0830*/  IADD3 R2, P0, PT, R4.reuse, R14, RZ ;  /* 0x0000000e04027210 */ /* 0x040fe20007f1e0ff */
[----:B------:R-:W-:-:S04]  /*0840*/  IMAD.WIDE R12, R4, 0x4, R12 ;  /* 0x00000004040c7825 */ /* 0x000fc800078e020c */
[----:B------:R-:W-:Y:S01]  /*0850*/  IMAD.X R3, R9, 0x1, R15, P0 ;  /* 0x0000000109037824 */ /* 0x000fe200000e060f */
[----:B------:R0:W-:Y:S04]  /*0860*/  STG.E desc[UR4][R12.64], R17 ;  /* 0x000000110c007986 */ /* 0x0001e8000c101904 */
[----:B------:R-:W2:Y:S01]  /*0870*/  LDG.E.U8 R2, desc[UR4][R2.64] ;  /* 0x0000000402027981 */ /* 0x000ea2000c1e1100 */
[----:B------:R-:W-:Y:S01]  /*0880*/  IMAD.MOV.U32 R7, RZ, RZ, 0x3b808081 ;  /* 0x3b808081ff077424 */ /* 0x000fe200078e00ff */
[----:B------:R-:W-:Y:S03]  /*0890*/  BSSY.RECONVERGENT B0, `(.L_x_85) ;  /* 0x000000c000007945 */ /* 0x000fe60003800200 */
[----:B------:R-:W-:-:S04]  /*08a0*/  FFMA R0, R7, -R6, 1 ;  /* 0x3f80000007007423 */ /* 0x000fc80000000806 */
[----:B------:R-:W-:Y:S01]  /*08b0*/  FFMA R0, R0, R7, 0.0039215688593685626984 ;  /* 0x3b80808100007423 */ /* 0x000fe20000000007 */
[----:B--2---:R-:W-:-:S04]  /*08c0*/  I2FP.F32.U32 R14, R2 ;  /* 0x00000002000e7245 */ /* 0x004fc80000201000 */
[----:B------:R-:W1:Y:S01]  /*08d0*/  FCHK P0, R14, 255 ;  /* 0x437f00000e007902 */ /* 0x000e620000000000 */
[----:B------:R-:W-:-:S04]  /*08e0*/  FFMA R7, R0, R14, RZ ;  /* 0x0000000e00077223 */ /* 0x000fc800000000ff */
[----:B------:R-:W-:-:S04]  /*08f0*/  FFMA R8, R7, -255, R14 ;  /* 0xc37f000007087823 */ /* 0x000fc8000000000e */
[----:B------:R-:W-:Y:S01]  /*0900*/  FFMA R7, R0, R8, R7 ;  /* 0x0000000800077223 */ /* 0x000fe20000000007 */
[----:B01----:R-:W-:Y:S06]  /*0910*/  @!P0 BRA `(.L_x_86) ;  /* 0x00000000000c8947 */ /* 0x003fec0003800000 */
[----:B------:R-:W-:Y:S01]  /*0920*/  IMAD.MOV.U32 R3, RZ, RZ, R14 ;  /* 0x000000ffff037224 */ /* 0x000fe200078e000e */
[----:B------:R-:W-:-:S07]  /*0930*/  MOV R2, 0x950 ;  /* 0x0000095000027802 */ /* 0x000fce0000000f00 */
[----:B------:R-:W-:Y:S05]  /*0940*/  CALL.REL.NOINC `($__internal_1_$__cuda_sm3x_div_rn_noftz_f32_slowpath) ;  /* 0x00000000001c7944 */ /* 0x000fea0003c00000 */
.L_x_86:
[----:B------:R-:W-:Y:S05]  /*0950*/  BSYNC.RECONVERGENT B0 ;  /* 0x0000000000007941 */ /* 0x000fea0003800200 */
.L_x_85:
[----:B------:R-:W-:-:S04]  /*0960*/  IMAD.WIDE R12, R4, 0x4, R12 ;  /* 0x00000004040c7825 */ /* 0x000fc800078e020c */
[----:B------:R-:W-:Y:S01]  /*0970*/  IMAD R5, R4, 0x4, R5 ;  /* 0x0000000404057824 */ /* 0x000fe200078e0205 */
[----:B------:R3:W-:Y:S04]  /*0980*/  STG.E desc[UR4][R12.64], R7 ;  /* 0x000000070c007986 */ /* 0x0007e8000c101904 */
[----:B------:R-:W-:-:S13]  /*0990*/  ISETP.GE.AND P0, PT, R5, UR8, PT ;  /* 0x0000000805007c0c */ /* 0x000fda000bf06270 */
[----:B---3--:R-:W-:Y:S05]  /*09a0*/  @!P0 BRA `(.L_x_87) ;  /* 0xfffffff800bc8947 */ /* 0x008fea000383ffff */
[----:B------:R-:W-:Y:S05]  /*09b0*/  EXIT ;  /* 0x000000000000794d */ /* 0x000fea0003800000 */
        .weak           $__internal_1_$__cuda_sm3x_div_rn_noftz_f32_slowpath
        .type           $__internal_1_$__cuda_sm3x_div_rn_noftz_f32_slowpath,@function
        .size           $__internal_1_$__cuda_sm3x_div_rn_noftz_f32_slowpath,(.L_x_101 - $__internal_1_$__cuda_sm3x_div_rn_noftz_f32_slowpath)
$__internal_1_$__cuda_sm3x_div_rn_noftz_f32_slowpath:
[----:B------:R-:W-:Y:S01]  /*09c0*/  SHF.R.U32.HI R7, RZ, 0x17, R6 ;  /* 0x00000017ff077819 */ /* 0x000fe20000011606 */
[----:B------:R-:W-:Y:S01]  /*09d0*/  BSSY.RECONVERGENT B2, `(.L_x_88) ;  /* 0x0000064000027945 */ /* 0x000fe20003800200 */
[----:B------:R-:W-:Y:S01]  /*09e0*/  SHF.R.U32.HI R16, RZ, 0x17, R3 ;  /* 0x00000017ff107819 */ /* 0x000fe20000011603 */
[----:B------:R-:W-:Y:S01]  /*09f0*/  IMAD.MOV.U32 R19, RZ, RZ, 0x437f0000 ;  /* 0x437f0000ff137424 */ /* 0x000fe200078e00ff */
[----:B------:R-:W-:Y:S02]  /*0a00*/  LOP3.LUT R7, R7, 0xff, RZ, 0xc0, !PT ;  /* 0x000000ff07077812 */ /* 0x000fe400078ec0ff */
[----:B------:R-:W-:Y:S02]  /*0a10*/  LOP3.LUT R16, R16, 0xff, RZ, 0xc0, !PT ;  /* 0x000000ff10107812 */ /* 0x000fe400078ec0ff */
[----:B------:R-:W-:-:S03]  /*0a20*/  IADD3 R17, PT, PT, R7, -0x1, RZ ;  /* 0xffffffff07117810 */ /* 0x000fc60007ffe0ff */
[----:B------:R-:W-:Y:S01]  /*0a30*/  VIADD R18, R16, 0xffffffff ;  /* 0xffffffff10127836 */ /* 0x000fe20000000000 */
[----:B------:R-:W-:-:S04]  /*0a40*/  ISETP.GT.U32.AND P0, PT, R17, 0xfd, PT ;  /* 0x000000fd1100780c */ /* 0x000fc80003f04070 */
[----:B------:R-:W-:-:S13]  /*0a50*/  ISETP.GT.U32.OR P0, PT, R18, 0xfd, P0 ;  /* 0x000000fd1200780c */ /* 0x000fda0000704470 */
[----:B------:R-:W-:Y:S01]  /*0a60*/  @!P0 IMAD.MOV.U32 R8, RZ, RZ, RZ ;  /* 0x000000ffff088224 */ /* 0x000fe200078e00ff */
[----:B------:R-:W-:Y:S06]  /*0a70*/  @!P0 BRA `(.L_x_89) ;  /* 0x0000000000608947 */ /* 0x000fec0003800000 */
[----:B------:R-:W-:Y:S01]  /*0a80*/  HFMA2 R0, -RZ, RZ, 3.748046875, 0 ;  /* 0x437f0000ff007431 */ /* 0x000fe200000001ff */
[----:B------:R-:W-:-:S04]  /*0a90*/  FSETP.GTU.FTZ.AND P0, PT, |R3|, +INF , PT ;  /* 0x7f8000000300780b */ /* 0x000fc80003f1c200 */
[----:B------:R-:W-:-:S04]  /*0aa0*/  FSETP.GTU.FTZ.AND P1, PT, |R0|, +INF , PT ;  /* 0x7f8000000000780b */ /* 0x000fc80003f3c200 */
[----:B------:R-:W-:-:S13]  /*0ab0*/  PLOP3.LUT P0, PT, P0, P1, PT, 0xf8, 0x8f ;  /* 0x00000000008f781c */ /* 0x000fda0000703f70 */
[----:B------:R-:W-:Y:S05]  /*0ac0*/  @P0 BRA `(.L_x_90) ;  /* 0x00000004004c0947 */ /* 0x000fea0003800000 */
[----:B------:R-:W-:-:S13]  /*0ad0*/  LOP3.LUT P0, RZ, R19, 0x7fffffff, R3, 0xc8, !PT ;  /* 0x7fffffff13ff7812 */ /* 0x000fda000780c803 */
[----:B------:R-:W-:Y:S05]  /*0ae0*/  @!P0 BRA `(.L_x_91) ;  /* 0x00000004003c8947 */ /* 0x000fea0003800000 */
[C---:B------:R-:W-:Y:S02]  /*0af0*/  FSETP.NEU.FTZ.AND P3, PT, |R3|.reuse, +INF , PT ;  /* 0x7f8000000300780b */ /* 0x040fe40003f7d200 */
[----:B------:R-:W-:Y:S02]  /*0b00*/  FSETP.NEU.FTZ.AND P1, PT, |R0|, +INF , PT ;  /* 0x7f8000000000780b */ /* 0x000fe40003f3d200 */
[----:B------:R-:W-:-:S11]  /*0b10*/  FSETP.NEU.FTZ.AND P0, PT, |R3|, +INF , PT ;  /* 0x7f8000000300780b */ /* 0x000fd60003f1d200 */
[----:B------:R-:W-:Y:S05]  /*0b20*/  @!P1 BRA !P3, `(.L_x_91) ;  /* 0x00000004002c9947 */ /* 0x000fea0005800000 */
[----:B------:R-:W-:-:S04]  /*0b30*/  LOP3.LUT P3, RZ, R3, 0x7fffffff, RZ, 0xc0, !PT ;  /* 0x7fffffff03ff7812 */ /* 0x000fc8000786c0ff */
[----:B------:R-:W-:-:S13]  /*0b40*/  PLOP3.LUT P1, PT, P1, P3, PT, 0x2f, 0xf2 ;  /* 0x0000000000f2781c */ /* 0x000fda0000f26577 */
[----:B------:R-:W-:Y:S05]  /*0b50*/  @P1 BRA `(.L_x_92) ;  /* 0x0000000400181947 */ /* 0x000fea0003800000 */
[----:B------:R-:W-:-:S04]  /*0b60*/  LOP3.LUT P1, RZ, R19, 0x7fffffff, RZ, 0xc0, !PT ;  /* 0x7fffffff13ff7812 */ /* 0x000fc8000782c0ff */
[----:B------:R-:W-:-:S13]  /*0b70*/  PLOP3.LUT P0, PT, P0, P1, PT, 0x2f, 0xf2 ;  /* 0x0000000000f2781c */ /* 0x000fda0000702577 */
[----:B------:R-:W-:Y:S05]  /*0b80*/  @P0 BRA `(.L_x_93) ;  /* 0x0000000400000947 */ /* 0x000fea0003800000 */
[----:B------:R-:W-:Y:S02]  /*0b90*/  ISETP.GE.AND P0, PT, R18, RZ, PT ;  /* 0x000000ff1200720c */ /* 0x000fe40003f06270 */
[----:B------:R-:W-:-:S11]  /*0ba0*/  ISETP.GE.AND P1, PT, R17, RZ, PT ;  /* 0x000000ff1100720c */ /* 0x000fd60003f26270 */
[----:B------:R-:W-:Y:S02]  /*0bb0*/  @P0 IMAD.MOV.U32 R8, RZ, RZ, RZ ;  /* 0x000000ffff080224 */ /* 0x000fe400078e00ff */
[----:B------:R-:W-:Y:S01]  /*0bc0*/  @!P0 FFMA R3, R3, 1.84467440737095516160e+19, RZ ;  /* 0x5f80000003038823 */ /* 0x000fe200000000ff */
[----:B------:R-:W-:Y:S02]  /*0bd0*/  @!P0 IMAD.MOV.U32 R8, RZ, RZ, -0x40 ;  /* 0xffffffc0ff088424 */ /* 0x000fe400078e00ff */
[----:B------:R-:W-:Y:S02]  /*0be0*/  @!P1 FFMA R19, R0, 1.84467440737095516160e+19, RZ ;  /* 0x5f80000000139823 */ /* 0x000fe400000000ff */
[----:B------:R-:W-:-:S07]  /*0bf0*/  @!P1 VIADD R8, R8, 0x40 ;  /* 0x0000004008089836 */ /* 0x000fce0000000000 */
.L_x_89:
[----:B------:R-:W-:Y:S01]  /*0c00*/  LEA R20, R7, 0xc0800000, 0x17 ;  /* 0xc080000007147811 */ /* 0x000fe200078eb8ff */
[----:B------:R-:W-:Y:S01]  /*0c10*/  VIADD R16, R16, 0xffffff81 ;  /* 0xffffff8110107836 */ /* 0x000fe20000000000 */
[----:B------:R-:W-:Y:S02]  /*0c20*/  BSSY.RECONVERGENT B3, `(.L_x_94) ;  /* 0x0000035000037945 */ /* 0x000fe40003800200 */
[----:B------:R-:W-:Y:S01]  /*0c30*/  IADD3 R20, PT, PT, -R20, R19, RZ ;  /* 0x0000001314147210 */ /* 0x000fe20007ffe1ff */
[C---:B------:R-:W-:Y:S01]  /*0c40*/  IMAD R0, R16.reuse, -0x800000, R3 ;  /* 0xff80000010007824 */ /* 0x040fe200078e0203 */
[----:B------:R-:W-:Y:S02]  /*0c50*/  IADD3 R7, PT, PT, R16, 0x7f, -R7 ;  /* 0x0000007f10077810 */ /* 0x000fe40007ffe807 */
[----:B------:R-:W0:Y:S01]  /*0c60*/  MUFU.RCP R18, R20 ;  /* 0x0000001400127308 */ /* 0x000e220000001000 */
[----:B------:R-:W-:Y:S02]  /*0c70*/  FADD.FTZ R17, -R20, -RZ ;  /* 0x800000ff14117221 */ /* 0x000fe40000010100 */
[----:B------:R-:W-:-:S02]  /*0c80*/  IMAD.IADD R7, R7, 0x1, R8 ;  /* 0x0000000107077824 */ /* 0x000fc400078e0208 */
[----:B0-----:R-:W-:-:S04]  /*0c90*/  FFMA R19, R18, R17, 1 ;  /* 0x3f80000012137423 */ /* 0x001fc80000000011 */
[----:B------:R-:W-:-:S04]  /*0ca0*/  FFMA R19, R18, R19, R18 ;  /* 0x0000001312137223 */ /* 0x000fc80000000012 */
[----:B------:R-:W-:-:S04]  /*0cb0*/  FFMA R18, R0, R19, RZ ;  /* 0x0000001300127223 */ /* 0x000fc800000000ff */
[----:B------:R-:W-:-:S04]  /*0cc0*/  FFMA R3, R17, R18, R0 ;  /* 0x0000001211037223 */ /* 0x000fc80000000000 */
[----:B------:R-:W-:-:S04]  /*0cd0*/  FFMA R18, R19, R3, R18 ;  /* 0x0000000313127223 */ /* 0x000fc80000000012 */
[----:B------:R-:W-:-:S04]  /*0ce0*/  FFMA R17, R17, R18, R0 ;  /* 0x0000001211117223 */ /* 0x000fc80000000000 */
[----:B------:R-:W-:-:S05]  /*0cf0*/  FFMA R0, R19, R17, R18 ;  /* 0x0000001113007223 */ /* 0x000fca0000000012 */
[----:B------:R-:W-:-:S04]  /*0d00*/  SHF.R.U32.HI R3, RZ, 0x17, R0 ;  /* 0x00000017ff037819 */ /* 0x000fc80000011600 */
[----:B------:R-:W-:-:S05]  /*0d10*/  LOP3.LUT R8, R3, 0xff, RZ, 0xc0, !PT ;  /* 0x000000ff03087812 */ /* 0x000fca00078ec0ff */
[----:B------:R-:W-:-:S05]  /*0d20*/  IMAD.IADD R3, R8, 0x1, R7 ;  /* 0x0000000108037824 */ /* 0x000fca00078e0207 */
[----:B------:R-:W-:-:S04]  /*0d30*/  IADD3 R8, PT, PT, R3, -0x1, RZ ;  /* 0xffffffff03087810 */ /* 0x000fc80007ffe0ff */
[----:B------:R-:W-:-:S13]  /*0d40*/  ISETP.GE.U32.AND P0, PT, R8, 0xfe, PT ;  /* 0x000000fe0800780c */ /* 0x000fda0003f06070 */
[----:B------:R-:W-:Y:S05]  /*0d50*/  @!P0 BRA `(.L_x_95) ;  /* 0x0000000000808947 */ /* 0x000fea0003800000 */
[----:B------:R-:W-:-:S13]  /*0d60*/  ISETP.GT.AND P0, PT, R3, 0xfe, PT ;  /* 0x000000fe0300780c */ /* 0x000fda0003f04270 */
[----:B------:R-:W-:Y:S05]  /*0d70*/  @P0 BRA `(.L_x_96) ;  /* 0x00000000006c0947 */ /* 0x000fea0003800000 */
[----:B------:R-:W-:-:S13]  /*0d80*/  ISETP.GE.AND P0, PT, R3, 0x1, PT ;  /* 0x000000010300780c */ /* 0x000fda0003f06270 */
[----:B------:R-:W-:Y:S05]  /*0d90*/  @P0 BRA `(.L_x_97) ;  /* 0x0000000000740947 */ /* 0x000fea0003800000 */
[----:B------:R-:W-:Y:S02]  /*0da0*/  ISETP.GE.AND P0, PT, R3, -0x18, PT ;  /* 0xffffffe80300780c */ /* 0x000fe40003f06270 */
[----:B------:R-:W-:-:S11]  /*0db0*/  LOP3.LUT R0, R0, 0x80000000, RZ, 0xc0, !PT ;  /* 0x8000000000007812 */ /* 0x000fd600078ec0ff */
[----:B------:R-:W-:Y:S05]  /*0dc0*/  @!P0 BRA `(.L_x_97) ;  /* 0x0000000000688947 */ /* 0x000fea0003800000 */
[-CC-:B------:R-:W-:Y:S01]  /*0dd0*/  FFMA.RZ R7, R19, R17.reuse, R18.reuse ;  /* 0x0000001113077223 */ /* 0x180fe2000000c012 */
[----:B------:R-:W-:Y:S02]  /*0de0*/  VIADD R16, R3, 0x20 ;  /* 0x0000002003107836 */ /* 0x000fe40000000000 */
[CCC-:B------:R-:W-:Y:S01]  /*0df0*/  FFMA.RP R8, R19.reuse, R17.reuse, R18.reuse ;  /* 0x0000001113087223 */ /* 0x1c0fe20000008012 */
[----:B------:R-:W-:Y:S01]  /*0e00*/  FFMA.RM R17, R19, R17, R18 ;  /* 0x0000001113117223 */ /* 0x000fe20000004012 */
[----:B------:R-:W-:Y:S02]  /*0e10*/  ISETP.NE.AND P3, PT, R3, RZ, PT ;  /* 0x000000ff0300720c */ /* 0x000fe40003f65270 */
[----:B------:R-:W-:Y:S02]  /*0e20*/  LOP3.LUT R7, R7, 0x7fffff, RZ, 0xc0, !PT ;  /* 0x007fffff07077812 */ /* 0x000fe400078ec0ff */
[----:B------:R-:W-:Y:S01]  /*0e30*/  ISETP.NE.AND P1, PT, R3, RZ, PT ;  /* 0x000000ff0300720c */ /* 0x000fe20003f25270 */
[----:B------:R-:W-:Y:S01]  /*0e40*/  IMAD.MOV R3, RZ, RZ, -R3 ;  /* 0x000000ffff037224 */ /* 0x000fe200078e0a03 */
[----:B------:R-:W-:-:S02]  /*0e50*/  LOP3.LUT R7, R7, 0x800000, RZ, 0xfc, !PT ;  /* 0x0080000007077812 */ /* 0x000fc400078efcff */
[----:B------:R-:W-:Y:S02]  /*0e60*/  FSETP.NEU.FTZ.AND P0, PT, R8, R17, PT ;  /* 0x000000110800720b */ /* 0x000fe40003f1d000 */
[----:B------:R-:W-:Y:S02]  /*0e70*/  SHF.L.U32 R16, R7, R16, RZ ;  /* 0x0000001007107219 */ /* 0x000fe400000006ff */
[----:B------:R-:W-:Y:S02]  /*0e80*/  SEL R8, R3, RZ, P3 ;  /* 0x000000ff03087207 */ /* 0x000fe40001800000 */
[----:B------:R-:W-:Y:S02]  /*0e90*/  ISETP.NE.AND P1, PT, R16, RZ, P1 ;  /* 0x000000ff1000720c */ /* 0x000fe40000f25270 */
[----:B------:R-:W-:Y:S02]  /*0ea0*/  SHF.R.U32.HI R7, RZ, R8, R7 ;  /* 0x00000008ff077219 */ /* 0x000fe40000011607 */
[----:B------:R-:W-:-:S02]  /*0eb0*/  PLOP3.LUT P0, PT, P0, P1, PT, 0xf8, 0x8f ;  /* 0x00000000008f781c */ /* 0x000fc40000703f70 */
[----:B------:R-:W-:Y:S02]  /*0ec0*/  SHF.R.U32.HI R3, RZ, 0x1, R7 ;  /* 0x00000001ff037819 */ /* 0x000fe40000011607 */
[----:B------:R-:W-:-:S04]  /*0ed0*/  SEL R8, RZ, 0x1, !P0 ;  /* 0x00000001ff087807 */ /* 0x000fc80004000000 */
[----:B------:R-:W-:-:S04]  /*0ee0*/  LOP3.LUT R8, R8, 0x1, R3, 0xf8, !PT ;  /* 0x0000000108087812 */ /* 0x000fc800078ef803 */
[----:B------:R-:W-:-:S05]  /*0ef0*/  LOP3.LUT R8, R8, R7, RZ, 0xc0, !PT ;  /* 0x0000000708087212 */ /* 0x000fca00078ec0ff */
[----:B------:R-:W-:-:S05]  /*0f00*/  IMAD.IADD R3, R3, 0x1, R8 ;  /* 0x0000000103037824 */ /* 0x000fca00078e0208 */
[----:B------:R-:W-:Y:S01]  /*0f10*/  LOP3.LUT R0, R3, R0, RZ, 0xfc, !PT ;  /* 0x0000000003007212 */ /* 0x000fe200078efcff */
[----:B------:R-:W-:Y:S06]  /*0f20*/  BRA `(.L_x_97) ;  /* 0x0000000000107947 */ /* 0x000fec0003800000 */
.L_x_96:
[----:B------:R-:W-:-:S04]  /*0f30*/  LOP3.LUT R0, R0, 0x80000000, RZ, 0xc0, !PT ;  /* 0x8000000000007812 */ /* 0x000fc800078ec0ff */
[----:B------:R-:W-:Y:S01]  /*0f40*/  LOP3.LUT R0, R0, 0x7f800000, RZ, 0xfc, !PT ;  /* 0x7f80000000007812 */ /* 0x000fe200078efcff */
[----:B------:R-:W-:Y:S06]  /*0f50*/  BRA `(.L_x_97) ;  /* 0x0000000000047947 */ /* 0x000fec0003800000 */
.L_x_95:
[----:B------:R-:W-:-:S07]  /*0f60*/  LEA R0, R7, R0, 0x17 ;  /* 0x0000000007007211 */ /* 0x000fce00078eb8ff */
.L_x_97:
[----:B------:R-:W-:Y:S05]  /*0f70*/  BSYNC.RECONVERGENT B3 ;  /* 0x0000000000037941 */ /* 0x000fea0003800200 */
.L_x_94:
[----:B------:R-:W-:Y:S05]  /*0f80*/  BRA `(.L_x_98) ;  /* 0x0000000000207947 */ /* 0x000fea0003800000 */
.L_x_93:
[----:B------:R-:W-:-:S04]  /*0f90*/  LOP3.LUT R0, R19, 0x80000000, R3, 0x48, !PT ;  /* 0x8000000013007812 */ /* 0x000fc800078e4803 */
[----:B------:R-:W-:Y:S01]  /*0fa0*/  LOP3.LUT R0, R0, 0x7f800000, RZ, 0xfc, !PT ;  /* 0x7f80000000007812 */ /* 0x000fe200078efcff */
[----:B------:R-:W-:Y:S06]  /*0fb0*/  BRA `(.L_x_98) ;  /* 0x0000000000147947 */ /* 0x000fec0003800000 */
.L_x_92:
[----:B------:R-:W-:Y:S01]  /*0fc0*/  LOP3.LUT R0, R19, 0x80000000, R3, 0x48, !PT ;  /* 0x8000000013007812 */ /* 0x000fe200078e4803 */
[----:B------:R-:W-:Y:S06]  /*0fd0*/  BRA `(.L_x_98) ;  /* 0x00000000000c7947 */ /* 0x000fec0003800000 */
.L_x_91:
[----:B------:R-:W0:Y:S01]  /*0fe0*/  MUFU.RSQ R0, -QNAN ;  /* 0xffc0000000007908 */ /* 0x000e220000001400 */
[----:B------:R-:W-:Y:S05]  /*0ff0*/  BRA `(.L_x_98) ;  /* 0x0000000000047947 */ /* 0x000fea0003800000 */
.L_x_90:
[----:B------:R-:W-:-:S07]  /*1000*/  FADD.FTZ R0, R3, R0 ;  /* 0x0000000003007221 */ /* 0x000fce0000010000 */
.L_x_98:
[----:B------:R-:W-:Y:S05]  /*1010*/  BSYNC.RECONVERGENT B2 ;  /* 0x0000000000027941 */ /* 0x000fea0003800200 */
.L_x_88:
[----:B------:R-:W-:Y:S02]  /*1020*/  IMAD.MOV.U32 R3, RZ, RZ, 0x0 ;  /* 0x00000000ff037424 */ /* 0x000fe400078e00ff */
[----:B0-----:R-:W-:Y:S02]  /*1030*/  IMAD.MOV.U32 R7, RZ, RZ, R0 ;  /* 0x000000ffff077224 */ /* 0x001fe400078e0000 */
[----:B------:R-:W-:Y:S05]  /*1040*/  RET.REL.NODEC R2 `(_Z21convert_and_normalizePKhPfi) ;  /* 0xffffffec02ec7950 */ /* 0x000fea0003c3ffff */
.L_x_99:
        /* <DEDUP_REMOVED lines=11> */
.L_x_101:


//--------------------- .nv.global.init           --------------------------
	.section	.nv.global.init,"aw",@progbits
	.align	4
.nv.global.init:
	.type		mrg32k3aM1SubSeq,@object
	.size		mrg32k3aM1SubSeq,(mrg32k3aM2SubSeq - mrg32k3aM1SubSeq)
mrg32k3aM1SubSeq:
        /*0000*/ 	.byte	0x0b, 0xcc, 0xee, 0x04, 0x73, 0x29, 0x8b, 0x6f, 0xf6, 0x53, 0x03, 0xf6, 0x23, 0xf6, 0xea, 0xda
        /* <DEDUP_REMOVED lines=125> */
	.type		mrg32k3aM2SubSeq,@object
	.size		mrg32k3aM2SubSeq,(mrg32k3aM1 - mrg32k3aM2SubSeq)
mrg32k3aM2SubSeq:
        /* <DEDUP_REMOVED lines=126> */
	.type		mrg32k3aM1,@object
	.size		mrg32k3aM1,(mrg32k3aM1Seq - mrg32k3aM1)
mrg32k3aM1:
        /* <DEDUP_REMOVED lines=144> */
	.type		mrg32k3aM1Seq,@object
	.size		mrg32k3aM1Seq,(mrg32k3aM2 - mrg32k3aM1Seq)
mrg32k3aM1Seq:
        /* <DEDUP_REMOVED lines=144> */
	.type		mrg32k3aM2,@object
	.size		mrg32k3aM2,(mrg32k3aM2Seq - mrg32k3aM2)
mrg32k3aM2:
        /* <DEDUP_REMOVED lines=144> */
	.type		mrg32k3aM2Seq,@object
	.size		mrg32k3aM2Seq,(precalc_xorwow_matrix - mrg32k3aM2Seq)
mrg32k3aM2Seq:
        /* <DEDUP_REMOVED lines=144> */
	.type		precalc_xorwow_matrix,@object
	.size		precalc_xorwow_matrix,(precalc_xorwow_offset_matrix - precalc_xorwow_matrix)
precalc_xorwow_matrix:
        /* <DEDUP_REMOVED lines=6400> */
	.type		precalc_xorwow_offset_matrix,@object
	.size		precalc_xorwow_offset_matrix,(.L_1 - precalc_xorwow_offset_matrix)
precalc_xorwow_offset_matrix:
        /* <DEDUP_REMOVED lines=6400> */
.L_1:


//--------------------- .nv.shared.reserved.0     --------------------------
	.section	.nv.shared.reserved.0,"aw",@nobits
	.weak		__nv_reservedSMEM_offset_0_alias
	.size		__nv_reservedSMEM_offset_0_alias, 0, 64
	.other		__nv_reservedSMEM_offset_0_alias,@"STO_CUDA_RESERVED_SHARED STV_DEFAULT"
__nv_reservedSMEM_offset_0_alias:
	.zero		0
	.zero		64


//--------------------- .nv.constant0._Z21update_weights_kernelPfPKffi --------------------------
	.section	.nv.constant0._Z21update_weights_kernelPfPKffi,"a",@progbits
	.sectionflags	@""
	.align	4
.nv.constant0._Z21update_weights_kernelPfPKffi:
	.zero		920


//--------------------- .nv.constant0._Z32calculate_weight_gradient_kernelPfPKfS1_iii --------------------------
	.section	.nv.constant0._Z32calculate_weight_gradient_kernelPfPKfS1_iii,"a",@progbits
	.sectionflags	@""
	.align	4
.nv.constant0._Z32calculate_weight_gradient_kernelPfPKfS1_iii:
	.zero		932


//--------------------- .nv.constant0._Z28scce_softmax_backward_kernelPKfPKhPfiif --------------------------
	.section	.nv.constant0._Z28scce_softmax_backward_kernelPKfPKhPfiif,"a",@progbits
	.sectionflags	@""
	.align	4
.nv.constant0._Z28scce_softmax_backward_kernelPKfPKhPfiif:
	.zero		932


//--------------------- .nv.constant0._Z24scce_loss_forward_kernelPKfPKhPfii --------------------------
	.section	.nv.constant0._Z24scce_loss_forward_kernelPKfPKhPfii,"a",@progbits
	.sectionflags	@""
	.align	4
.nv.constant0._Z24scce_loss_forward_kernelPKfPKhPfii:
	.zero		928


//--------------------- .nv.constant0._Z7softmaxPKfPfii --------------------------
	.section	.nv.constant0._Z7softmaxPKfPfii,"a",@progbits
	.sectionflags	@""
	.align	4
.nv.constant0._Z7softmaxPKfPfii:
	.zero		920


//--------------------- .nv.constant0._Z13matmul_kernelPfPKfS1_iii --------------------------
	.section	.nv.constant0._Z13matmul_kernelPfPKfS1_iii,"a",@progbits
	.sectionflags	@""
	.align	4
.nv.constant0._Z13matmul_kernelPfPKfS1_iii:
	.zero		932


//--------------------- .nv.constant0._Z20init_weights_uniformPfmm --------------------------
	.section	.nv.constant0._Z20init_weights_uniformPfmm,"a",@progbits
	.sectionflags	@""
	.align	4
.nv.constant0._Z20init_weights_uniformPfmm:
	.zero		920


//--------------------- .nv.constant0._Z21convert_and_normalizePKhPfi --------------------------
	.section	.nv.constant0._Z21convert_and_normalizePKhPfi,"a",@progbits
	.sectionflags	@""
	.align	4
.nv.constant0._Z21convert_and_normalizePKhPfi:
	.zero		916


//--------------------- SYMBOLS --------------------------

	.type		.nv.reservedSmem.offset0,@object
	.size		.nv.reservedSmem.offset0,0x4
